	.target	sm_100a

	.elftype	@"ET_EXEC"


//--------------------- .note.nv.tkinfo           --------------------------
	.section	.note.nv.tkinfo,"",@"SHT_NOTE"
	.sectionflags	@"SHF_NOTE_NV_TKINFO"
	.tkinfo
        /*0018*/ 	.word	0x00000002
        /*0030*/ 	.string	""
        /*0030*/ 	.string	"ptxas"
        /*0030*/ 	.string	"Cuda compilation tools, release 13.0, V13.0.88"
        /*0030*/ 	.string	"Build cuda_13.0.r13.0/compiler.36424714_0"
        /*0030*/ 	.string	"-arch sm_100a -m 64 "



//--------------------- .note.nv.cuinfo           --------------------------
	.section	.note.nv.cuinfo,"",@"SHT_NOTE"
	.sectionflags	@"SHF_NOTE_NV_CUINFO"
        /*0018*/ 	.short	0x0002
        /*001a*/ 	.short	0x0064
        /*001c*/ 	.short	0x0082
	.zero		2


//--------------------- .nv.info                  --------------------------
	.section	.nv.info,"",@"SHT_CUDA_INFO"
	.align	4


	//----- nvinfo : EIATTR_REGCOUNT
	.align		4
        /*0000*/ 	.byte	0x04, 0x2f
        /*0002*/ 	.short	(.L_19 - .L_18)
	.align		4
.L_18:
        /*0004*/ 	.word	index@(_ZN7cutlass13device_kernelINS_4conv6kernel13ConvUniversalINS1_16ConvProblemShapeILNS1_8OperatorE0ELi3EEENS1_10collective14CollectiveConvINS1_47MainloopSm100TmaUmmaWarpSpecializedImplicitGemmILS5_0ELi8ELi3ELi1ELi2EN4cute5tupleIJNSA_1CILi2EEENSC_ILi1EEESE_EEEEENSB_IJNSC_ILi64EEENSC_ILi128EEENSB_IJSH_EEEEEENS_6half_tESL_NSA_8TiledMMAINSA_8MMA_AtomIJNSA_20SM100_MMA_F16BF16_SSISL_SL_fLi64ELi128ELNSA_4UMMA5MajorE0ELSQ_0ELNSP_7ScaleInE0ELSR_0EEEEEENSA_6LayoutINSB_IJSE_SE_SE_EEENSB_IJNSC_ILi0EEESW_SW_EEEEENSB_IJNSA_10UnderscoreESZ_SZ_EEEEENS7_6detail27Sm100ImplicitGemmTileTraitsINSA_20SM90_TMA_LOAD_IM2COLENSA_14ComposedLayoutINSA_7SwizzleILi3ELi4ELi3EEENSA_18smem_ptr_flag_bitsILi16EEENSU_INSB_IJNSC_ILi8EEESH_EEENSB_IJSH_SE_EEEEEEEvEENS13_INSA_23SM90_TMA_LOAD_MULTICASTES1E_vEEEENS_8epilogue10collective18CollectiveEpilogueINS1J_23Sm100TmaWarpSpecializedILi4ELi2ELi16ELb1ELb0EEEJSK_NSB_IJNSU_ISH_SE_EENSU_INSC_ILi32EEESE_EEEEESL_NSB_IJNSB_IJllllEEESE_SW_EEESL_S1T_NS1J_6fusion15FusionCallbacksIS1N_NS1U_17LinearCombinationISL_fSL_fLNS_15FloatRoundStyleE2EEESK_S1R_JEEENSA_5SM1004TMEM4LOAD26SM100_TMEM_LOAD_16dp256b4xES14_NS15_INS16_ILi2ELi4ELi3EEES19_NSU_INSB_IJS1A_S1P_EEENSB_IJS1P_SE_EEEEEEENSA_17SM75_U32x4_LDSM_NENSA_21SM90_TMA_STORE_IM2COLES28_NSA_17SM90_U32x4_STSM_NENSA_39AutoVectorizingCopyWithAssumedAlignmentILi128EEEEEEvvEEEEvNT_6ParamsE)
        /*0008*/ 	.word	0x0000004e


	//----- nvinfo : EIATTR_FRAME_SIZE
	.align		4
.L_19:
        /*000c*/ 	.byte	0x04, 0x11
        /*000e*/ 	.short	(.L_21 - .L_20)
	.align		4
.L_20:
        /*0010*/ 	.word	index@($__internal_2_$__cuda_sm10x_tcgen05_guardrail_trap_unallocated_columns_being_dealloced)
        /*0014*/ 	.word	0x00000008


	//----- nvinfo : EIATTR_FRAME_SIZE
	.align		4
.L_21:
        /*0018*/ 	.byte	0x04, 0x11
        /*001a*/ 	.short	(.L_23 - .L_22)
	.align		4
.L_22:
        /*001c*/ 	.word	index@($__internal_1_$__cuda_sm10x_tcgen05_guardrail_trap_phase_invalid_during_alloc)
        /*0020*/ 	.word	0x00000008


	//----- nvinfo : EIATTR_FRAME_SIZE
	.align		4
.L_23:
        /*0024*/ 	.byte	0x04, 0x11
        /*0026*/ 	.short	(.L_25 - .L_24)
	.align		4
.L_24:
        /*0028*/ 	.word	index@($__internal_0_$__cuda_sm10x_tcgen05_guardrail_trap_col_being_dealloced_not_returned_by_alloc)
        /*002c*/ 	.word	0x00000008


	//----- nvinfo : EIATTR_FRAME_SIZE
	.align		4
.L_25:
        /*0030*/ 	.byte	0x04, 0x11
        /*0032*/ 	.short	(.L_27 - .L_26)
	.align		4
.L_26:
        /*0034*/ 	.word	index@(_ZN7cutlass13device_kernelINS_4conv6kernel13ConvUniversalINS1_16ConvProblemShapeILNS1_8OperatorE0ELi3EEENS1_10collective14CollectiveConvINS1_47MainloopSm100TmaUmmaWarpSpecializedImplicitGemmILS5_0ELi8ELi3ELi1ELi2EN4cute5tupleIJNSA_1CILi2EEENSC_ILi1EEESE_EEEEENSB_IJNSC_ILi64EEENSC_ILi128EEENSB_IJSH_EEEEEENS_6half_tESL_NSA_8TiledMMAINSA_8MMA_AtomIJNSA_20SM100_MMA_F16BF16_SSISL_SL_fLi64ELi128ELNSA_4UMMA5MajorE0ELSQ_0ELNSP_7ScaleInE0ELSR_0EEEEEENSA_6LayoutINSB_IJSE_SE_SE_EEENSB_IJNSC_ILi0EEESW_SW_EEEEENSB_IJNSA_10UnderscoreESZ_SZ_EEEEENS7_6detail27Sm100ImplicitGemmTileTraitsINSA_20SM90_TMA_LOAD_IM2COLENSA_14ComposedLayoutINSA_7SwizzleILi3ELi4ELi3EEENSA_18smem_ptr_flag_bitsILi16EEENSU_INSB_IJNSC_ILi8EEESH_EEENSB_IJSH_SE_EEEEEEEvEENS13_INSA_23SM90_TMA_LOAD_MULTICASTES1E_vEEEENS_8epilogue10collective18CollectiveEpilogueINS1J_23Sm100TmaWarpSpecializedILi4ELi2ELi16ELb1ELb0EEEJSK_NSB_IJNSU_ISH_SE_EENSU_INSC_ILi32EEESE_EEEEESL_NSB_IJNSB_IJllllEEESE_SW_EEESL_S1T_NS1J_6fusion15FusionCallbacksIS1N_NS1U_17LinearCombinationISL_fSL_fLNS_15FloatRoundStyleE2EEESK_S1R_JEEENSA_5SM1004TMEM4LOAD26SM100_TMEM_LOAD_16dp256b4xES14_NS15_INS16_ILi2ELi4ELi3EEES19_NSU_INSB_IJS1A_S1P_EEENSB_IJS1P_SE_EEEEEEENSA_17SM75_U32x4_LDSM_NENSA_21SM90_TMA_STORE_IM2COLES28_NSA_17SM90_U32x4_STSM_NENSA_39AutoVectorizingCopyWithAssumedAlignmentILi128EEEEEEvvEEEEvNT_6ParamsE)
        /*0038*/ 	.word	0x00000008


	//----- nvinfo : EIATTR_MIN_STACK_SIZE
	.align		4
.L_27:
        /*003c*/ 	.byte	0x04, 0x12
        /*003e*/ 	.short	(.L_29 - .L_28)
	.align		4
.L_28:
        /*0040*/ 	.word	index@(_ZN7cutlass13device_kernelINS_4conv6kernel13ConvUniversalINS1_16ConvProblemShapeILNS1_8OperatorE0ELi3EEENS1_10collective14CollectiveConvINS1_47MainloopSm100TmaUmmaWarpSpecializedImplicitGemmILS5_0ELi8ELi3ELi1ELi2EN4cute5tupleIJNSA_1CILi2EEENSC_ILi1EEESE_EEEEENSB_IJNSC_ILi64EEENSC_ILi128EEENSB_IJSH_EEEEEENS_6half_tESL_NSA_8TiledMMAINSA_8MMA_AtomIJNSA_20SM100_MMA_F16BF16_SSISL_SL_fLi64ELi128ELNSA_4UMMA5MajorE0ELSQ_0ELNSP_7ScaleInE0ELSR_0EEEEEENSA_6LayoutINSB_IJSE_SE_SE_EEENSB_IJNSC_ILi0EEESW_SW_EEEEENSB_IJNSA_10UnderscoreESZ_SZ_EEEEENS7_6detail27Sm100ImplicitGemmTileTraitsINSA_20SM90_TMA_LOAD_IM2COLENSA_14ComposedLayoutINSA_7SwizzleILi3ELi4ELi3EEENSA_18smem_ptr_flag_bitsILi16EEENSU_INSB_IJNSC_ILi8EEESH_EEENSB_IJSH_SE_EEEEEEEvEENS13_INSA_23SM90_TMA_LOAD_MULTICASTES1E_vEEEENS_8epilogue10collective18CollectiveEpilogueINS1J_23Sm100TmaWarpSpecializedILi4ELi2ELi16ELb1ELb0EEEJSK_NSB_IJNSU_ISH_SE_EENSU_INSC_ILi32EEESE_EEEEESL_NSB_IJNSB_IJllllEEESE_SW_EEESL_S1T_NS1J_6fusion15FusionCallbacksIS1N_NS1U_17LinearCombinationISL_fSL_fLNS_15FloatRoundStyleE2EEESK_S1R_JEEENSA_5SM1004TMEM4LOAD26SM100_TMEM_LOAD_16dp256b4xES14_NS15_INS16_ILi2ELi4ELi3EEES19_NSU_INSB_IJS1A_S1P_EEENSB_IJS1P_SE_EEEEEEENSA_17SM75_U32x4_LDSM_NENSA_21SM90_TMA_STORE_IM2COLES28_NSA_17SM90_U32x4_STSM_NENSA_39AutoVectorizingCopyWithAssumedAlignmentILi128EEEEEEvvEEEEvNT_6ParamsE)
        /*0044*/ 	.word	0x00000008
.L_29:


//--------------------- .nv.compat                --------------------------
	.section	.nv.compat,"",@"SHT_CUDA_COMPAT_INFO"
	.align	4
        /*0000*/ 	.byte	0x02, 0x09, 0x01, 0x00, 0x02, 0x02, 0x02, 0x00, 0x02, 0x05, 0x05, 0x00, 0x03, 0x07, 0x01, 0x01
        /*0010*/ 	.byte	0x02, 0x03, 0x01, 0x00, 0x02, 0x06, 0x01, 0x00, 0x04, 0x0b, 0x08, 0x00, 0x09, 0x00, 0x00, 0x00
        /*0020*/ 	.byte	0x00, 0x00, 0x00, 0x00


//--------------------- .nv.info._ZN7cutlass13device_kernelINS_4conv6kernel13ConvUniversalINS1_16ConvProblemShapeILNS1_8OperatorE0ELi3EEENS1_10collective14CollectiveConvINS1_47MainloopSm100TmaUmmaWarpSpecializedImplicitGemmILS5_0ELi8ELi3ELi1ELi2EN4cute5tupleIJNSA_1CILi2EEENSC_ILi1EEESE_EEEEENSB_IJNSC_ILi64EEENSC_ILi128EEENSB_IJSH_EEEEEENS_6half_tESL_NSA_8TiledMMAINSA_8MMA_AtomIJNSA_20SM100_MMA_F16BF16_SSISL_SL_fLi64ELi128ELNSA_4UMMA5MajorE0ELSQ_0ELNSP_7ScaleInE0ELSR_0EEEEEENSA_6LayoutINSB_IJSE_SE_SE_EEENSB_IJNSC_ILi0EEESW_SW_EEEEENSB_IJNSA_10UnderscoreESZ_SZ_EEEEENS7_6detail27Sm100ImplicitGemmTileTraitsINSA_20SM90_TMA_LOAD_IM2COLENSA_14ComposedLayoutINSA_7SwizzleILi3ELi4ELi3EEENSA_18smem_ptr_flag_bitsILi16EEENSU_INSB_IJNSC_ILi8EEESH_EEENSB_IJSH_SE_EEEEEEEvEENS13_INSA_23SM90_TMA_LOAD_MULTICASTES1E_vEEEENS_8epilogue10collective18CollectiveEpilogueINS1J_23Sm100TmaWarpSpecializedILi4ELi2ELi16ELb1ELb0EEEJSK_NSB_IJNSU_ISH_SE_EENSU_INSC_ILi32EEESE_EEEEESL_NSB_IJNSB_IJllllEEESE_SW_EEESL_S1T_NS1J_6fusion15FusionCallbacksIS1N_NS1U_17LinearCombinationISL_fSL_fLNS_15FloatRoundStyleE2EEESK_S1R_JEEENSA_5SM1004TMEM4LOAD26SM100_TMEM_LOAD_16dp256b4xES14_NS15_INS16_ILi2ELi4ELi3EEES19_NSU_INSB_IJS1A_S1P_EEENSB_IJS1P_SE_EEEEEEENSA_17SM75_U32x4_LDSM_NENSA_21SM90_TMA_STORE_IM2COLES28_NSA_17SM90_U32x4_STSM_NENSA_39AutoVectorizingCopyWithAssumedAlignmentILi128EEEEEEvvEEEEvNT_6ParamsE --------------------------
	.section	.nv.info._ZN7cutlass13device_kernelINS_4conv6kernel13ConvUniversalINS1_16ConvProblemShapeILNS1_8OperatorE0ELi3EEENS1_10collective14CollectiveConvINS1_47MainloopSm100TmaUmmaWarpSpecializedImplicitGemmILS5_0ELi8ELi3ELi1ELi2EN4cute5tupleIJNSA_1CILi2EEENSC_ILi1EEESE_EEEEENSB_IJNSC_ILi64EEENSC_ILi128EEENSB_IJSH_EEEEEENS_6half_tESL_NSA_8TiledMMAINSA_8MMA_AtomIJNSA_20SM100_MMA_F16BF16_SSISL_SL_fLi64ELi128ELNSA_4UMMA5MajorE0ELSQ_0ELNSP_7ScaleInE0ELSR_0EEEEEENSA_6LayoutINSB_IJSE_SE_SE_EEENSB_IJNSC_ILi0EEESW_SW_EEEEENSB_IJNSA_10UnderscoreESZ_SZ_EEEEENS7_6detail27Sm100ImplicitGemmTileTraitsINSA_20SM90_TMA_LOAD_IM2COLENSA_14ComposedLayoutINSA_7SwizzleILi3ELi4ELi3EEENSA_18smem_ptr_flag_bitsILi16EEENSU_INSB_IJNSC_ILi8EEESH_EEENSB_IJSH_SE_EEEEEEEvEENS13_INSA_23SM90_TMA_LOAD_MULTICASTES1E_vEEEENS_8epilogue10collective18CollectiveEpilogueINS1J_23Sm100TmaWarpSpecializedILi4ELi2ELi16ELb1ELb0EEEJSK_NSB_IJNSU_ISH_SE_EENSU_INSC_ILi32EEESE_EEEEESL_NSB_IJNSB_IJllllEEESE_SW_EEESL_S1T_NS1J_6fusion15FusionCallbacksIS1N_NS1U_17LinearCombinationISL_fSL_fLNS_15FloatRoundStyleE2EEESK_S1R_JEEENSA_5SM1004TMEM4LOAD26SM100_TMEM_LOAD_16dp256b4xES14_NS15_INS16_ILi2ELi4ELi3EEES19_NSU_INSB_IJS1A_S1P_EEENSB_IJS1P_SE_EEEEEEENSA_17SM75_U32x4_LDSM_NENSA_21SM90_TMA_STORE_IM2COLES28_NSA_17SM90_U32x4_STSM_NENSA_39AutoVectorizingCopyWithAssumedAlignmentILi128EEEEEEvvEEEEvNT_6ParamsE,"",@"SHT_CUDA_INFO"
	.sectionflags	@""
	.align	4


	//----- nvinfo : EIATTR_CUDA_API_VERSION
	.align		4
        /*0000*/ 	.byte	0x04, 0x37
        /*0002*/ 	.short	(.L_31 - .L_30)
.L_30:
        /*0004*/ 	.word	0x00000082


	//----- nvinfo : EIATTR_KPARAM_INFO
	.align		4
.L_31:
        /*0008*/ 	.byte	0x04, 0x17
        /*000a*/ 	.short	(.L_33 - .L_32)
.L_32:
        /*000c*/ 	.word	0x00000000
        /*0010*/ 	.short	0x0000
        /*0012*/ 	.short	0x0000
        /*0014*/ 	.byte	0x00, 0xf0, 0x01, 0x24


	//----- nvinfo : EIATTR_AT_ENTRY_FRAGMENTS
	.align		4
.L_33:
        /*0018*/ 	.byte	0x04, 0x4f
        /*001a*/ 	.short	(.L_35 - .L_34)


	//   ....[0]....
.L_34:
        /*001c*/ 	.word	0x00000006


	//----- nvinfo : EIATTR_RESERVED_SMEM_USED
	.align		4
.L_35:
        /*0020*/ 	.byte	0x01, 0x41
	.zero		2


	//----- nvinfo : EIATTR_SPARSE_MMA_MASK
	.align		4
        /*0024*/ 	.byte	0x03, 0x50
        /*0026*/ 	.short	0x0000


	//----- nvinfo : EIATTR_TCGEN05_1CTA_USED
	.align		4
        /*0028*/ 	.byte	0x01, 0x51
	.zero		2


	//----- nvinfo : EIATTR_MAXREG_COUNT
	.align		4
        /*002c*/ 	.byte	0x03, 0x1b
        /*002e*/ 	.short	0x00ff


	//----- nvinfo : EIATTR_NUM_BARRIERS
	.align		4
        /*0030*/ 	.byte	0x02, 0x4c
        /*0032*/ 	.byte	0x07
	.zero		1


	//----- nvinfo : EIATTR_EXTERNS
	.align		4
        /*0034*/ 	.byte	0x04, 0x0f
        /*0036*/ 	.short	(.L_37 - .L_36)


	//   ....[0]....
	.align		4
.L_36:
        /*0038*/ 	.word	index@(__assertfail)


	//----- nvinfo : EIATTR_MERCURY_ISA_VERSION
	.align		4
.L_37:
        /*003c*/ 	.byte	0x03, 0x5f
        /*003e*/ 	.short	0x0101


	//----- nvinfo : EIATTR_INT_WARP_WIDE_INSTR_OFFSETS
	.align		4
        /*0040*/ 	.byte	0x04, 0x31
        /*0042*/ 	.short	(.L_39 - .L_38)


	//   ....[0]....
.L_38:
        /*0044*/ 	.word	0x00004110


	//   ....[1]....
        /*0048*/ 	.word	0x00004130


	//   ....[2]....
        /*004c*/ 	.word	0x00004160


	//   ....[3]....
        /*0050*/ 	.word	0x00004ee0


	//   ....[4]....
        /*0054*/ 	.word	0x00004f50


	//   ....[5]....
        /*0058*/ 	.word	0x00005060


	//   ....[6]....
        /*005c*/ 	.word	0x000050e0


	//   ....[7]....
        /*0060*/ 	.word	0x000051e0


	//   ....[8]....
        /*0064*/ 	.word	0x00005280


	//   ....[9]....
        /*0068*/ 	.word	0x00005370


	//   ....[10]....
        /*006c*/ 	.word	0x00005490


	//----- nvinfo : EIATTR_COOP_GROUP_MASK_REGIDS
	.align		4
.L_39:
        /*0070*/ 	.byte	0x04, 0x29
        /*0072*/ 	.short	(.L_41 - .L_40)


	//   ....[0]....
.L_40:
        /*0074*/ 	.word	0xffffffff


	//   ....[1]....
        /*0078*/ 	.word	0xffffffff


	//   ....[2]....
        /*007c*/ 	.word	0xffffffff


	//   ....[3]....
        /*0080*/ 	.word	0xffffffff


	//   ....[4]....
        /*0084*/ 	.word	0xffffffff


	//   ....[5]....
        /*0088*/ 	.word	0xffffffff


	//   ....[6]....
        /*008c*/ 	.word	0xffffffff


	//   ....[7]....
        /*0090*/ 	.word	0xffffffff


	//   ....[8]....
        /*0094*/ 	.word	0xffffffff


	//   ....[9]....
        /*0098*/ 	.word	0xffffffff


	//   ....[10]....
        /*009c*/ 	.word	0xffffffff


	//   ....[11]....
        /*00a0*/ 	.word	0xffffffff


	//   ....[12]....
        /*00a4*/ 	.word	0xffffffff


	//----- nvinfo : EIATTR_COOP_GROUP_INSTR_OFFSETS
	.align		4
.L_41:
        /*00a8*/ 	.byte	0x04, 0x28
        /*00aa*/ 	.short	(.L_43 - .L_42)


	//   ....[0]....
.L_42:
        /*00ac*/ 	.word	0x00000090


	//   ....[1]....
        /*00b0*/ 	.word	0x00000500


	//   ....[2]....
        /*00b4*/ 	.word	0x00000740


	//   ....[3]....
        /*00b8*/ 	.word	0x000008e0


	//   ....[4]....
        /*00bc*/ 	.word	0x000009e0


	//   ....[5]....
        /*00c0*/ 	.word	0x00000b30


	//   ....[6]....
        /*00c4*/ 	.word	0x00000d30


	//   ....[7]....
        /*00c8*/ 	.word	0x000025d0


	//   ....[8]....
        /*00cc*/ 	.word	0x00003420


	//   ....[9]....
        /*00d0*/ 	.word	0x00003630


	//   ....[10]....
        /*00d4*/ 	.word	0x00003660


	//   ....[11]....
        /*00d8*/ 	.word	0x00003ff0


	//   ....[12]....
        /*00dc*/ 	.word	0x00004230


	//----- nvinfo : EIATTR_VRC_CTA_INIT_COUNT
	.align		4
.L_43:
        /*00e0*/ 	.byte	0x02, 0x4a
        /*00e2*/ 	.byte	0x80
	.zero		1


	//----- nvinfo : EIATTR_SYSCALL_OFFSETS
	.align		4
        /*00e4*/ 	.byte	0x04, 0x46
        /*00e6*/ 	.short	(.L_45 - .L_44)


	//   ....[0]....
.L_44:
        /*00e8*/ 	.word	0x000060d0


	//   ....[1]....
        /*00ec*/ 	.word	0x000061c0


	//   ....[2]....
        /*00f0*/ 	.word	0x00006b20


	//   ....[3]....
        /*00f4*/ 	.word	0x00007400


	//   ....[4]....
        /*00f8*/ 	.word	0x00007cb0


	//   ....[5]....
        /*00fc*/ 	.word	0x00008550


	//----- nvinfo : EIATTR_MBARRIER_INSTR_OFFSETS
	.align		4
.L_45:
        /*0100*/ 	.byte	0x04, 0x39
        /*0102*/ 	.short	(.L_47 - .L_46)


	//   ....[0]....
.L_46:
        /*0104*/ 	.word	0x00000620
        /*0108*/ 	.word	0x000000ff
        /*010c*/ 	.word	0x00000000
        /*0110*/ 	.short	0x0100
        /*0112*/ 	.byte	0x04
	.zero		1


	//   ....[1]....
        /*0114*/ 	.word	0x00000630
        /*0118*/ 	.word	0x000000ff
        /*011c*/ 	.word	0x00000040
        /*0120*/ 	.short	0x0100
        /*0122*/ 	.byte	0x04
	.zero		1


	//   ....[2]....
        /*0124*/ 	.word	0x00000640
        /*0128*/ 	.word	0x000000ff
        /*012c*/ 	.word	0x00000008
        /*0130*/ 	.short	0x0100
        /*0132*/ 	.byte	0x04
	.zero		1


	//   ....[3]....
        /*0134*/ 	.word	0x00000650
        /*0138*/ 	.word	0x000000ff
        /*013c*/ 	.word	0x00000048
        /*0140*/ 	.short	0x0100
        /*0142*/ 	.byte	0x04
	.zero		1


	//   ....[4]....
        /*0144*/ 	.word	0x00000660
        /*0148*/ 	.word	0x000000ff
        /*014c*/ 	.word	0x00000010
        /*0150*/ 	.short	0x0100
        /*0152*/ 	.byte	0x04
	.zero		1


	//   ....[5]....
        /*0154*/ 	.word	0x00000670
        /*0158*/ 	.word	0x000000ff
        /*015c*/ 	.word	0x00000050
        /*0160*/ 	.short	0x0100
        /*0162*/ 	.byte	0x04
	.zero		1


	//   ....[6]....
        /*0164*/ 	.word	0x00000680
        /*0168*/ 	.word	0x000000ff
        /*016c*/ 	.word	0x00000018
        /*0170*/ 	.short	0x0100
        /*0172*/ 	.byte	0x04
	.zero		1


	//   ....[7]....
        /*0174*/ 	.word	0x00000690
        /*0178*/ 	.word	0x000000ff
        /*017c*/ 	.word	0x00000058
        /*0180*/ 	.short	0x0100
        /*0182*/ 	.byte	0x04
	.zero		1


	//   ....[8]....
        /*0184*/ 	.word	0x000006a0
        /*0188*/ 	.word	0x000000ff
        /*018c*/ 	.word	0x00000020
        /*0190*/ 	.short	0x0100
        /*0192*/ 	.byte	0x04
	.zero		1


	//   ....[9]....
        /*0194*/ 	.word	0x000006b0
        /*0198*/ 	.word	0x000000ff
        /*019c*/ 	.word	0x00000060
        /*01a0*/ 	.short	0x0100
        /*01a2*/ 	.byte	0x04
	.zero		1


	//   ....[10]....
        /*01a4*/ 	.word	0x000006c0
        /*01a8*/ 	.word	0x000000ff
        /*01ac*/ 	.word	0x00000028
        /*01b0*/ 	.short	0x0100
        /*01b2*/ 	.byte	0x04
	.zero		1


	//   ....[11]....
        /*01b4*/ 	.word	0x000006d0
        /*01b8*/ 	.word	0x000000ff
        /*01bc*/ 	.word	0x00000068
        /*01c0*/ 	.short	0x0100
        /*01c2*/ 	.byte	0x04
	.zero		1


	//   ....[12]....
        /*01c4*/ 	.word	0x000006e0
        /*01c8*/ 	.word	0x000000ff
        /*01cc*/ 	.word	0x00000030
        /*01d0*/ 	.short	0x0100
        /*01d2*/ 	.byte	0x04
	.zero		1


	//   ....[13]....
        /*01d4*/ 	.word	0x000006f0
        /*01d8*/ 	.word	0x000000ff
        /*01dc*/ 	.word	0x00000070
        /*01e0*/ 	.short	0x0100
        /*01e2*/ 	.byte	0x04
	.zero		1


	//   ....[14]....
        /*01e4*/ 	.word	0x00000700
        /*01e8*/ 	.word	0x000000ff
        /*01ec*/ 	.word	0x00000038
        /*01f0*/ 	.short	0x0100
        /*01f2*/ 	.byte	0x04
	.zero		1


	//   ....[15]....
        /*01f4*/ 	.word	0x00000710
        /*01f8*/ 	.word	0x000000ff
        /*01fc*/ 	.word	0x00000078
        /*0200*/ 	.short	0x0100
        /*0202*/ 	.byte	0x04
	.zero		1


	//   ....[16]....
        /*0204*/ 	.word	0x00000850
        /*0208*/ 	.word	0x000000ff
        /*020c*/ 	.word	0x00000080
        /*0210*/ 	.short	0x0100
        /*0212*/ 	.byte	0x04
	.zero		1


	//   ....[17]....
        /*0214*/ 	.word	0x00000860
        /*0218*/ 	.word	0x000000ff
        /*021c*/ 	.word	0x000000a0
        /*0220*/ 	.short	0x0100
        /*0222*/ 	.byte	0x04
	.zero		1


	//   ....[18]....
        /*0224*/ 	.word	0x00000870
        /*0228*/ 	.word	0x000000ff
        /*022c*/ 	.word	0x00000088
        /*0230*/ 	.short	0x0100
        /*0232*/ 	.byte	0x04
	.zero		1


	//   ....[19]....
        /*0234*/ 	.word	0x00000880
        /*0238*/ 	.word	0x000000ff
        /*023c*/ 	.word	0x000000a8
        /*0240*/ 	.short	0x0100
        /*0242*/ 	.byte	0x04
	.zero		1


	//   ....[20]....
        /*0244*/ 	.word	0x00000890
        /*0248*/ 	.word	0x000000ff
        /*024c*/ 	.word	0x00000090
        /*0250*/ 	.short	0x0100
        /*0252*/ 	.byte	0x04
	.zero		1


	//   ....[21]....
        /*0254*/ 	.word	0x000008a0
        /*0258*/ 	.word	0x000000ff
        /*025c*/ 	.word	0x000000b0
        /*0260*/ 	.short	0x0100
        /*0262*/ 	.byte	0x04
	.zero		1


	//   ....[22]....
        /*0264*/ 	.word	0x000008b0
        /*0268*/ 	.word	0x000000ff
        /*026c*/ 	.word	0x00000098
        /*0270*/ 	.short	0x0100
        /*0272*/ 	.byte	0x04
	.zero		1


	//   ....[23]....
        /*0274*/ 	.word	0x000008c0
        /*0278*/ 	.word	0x000000ff
        /*027c*/ 	.word	0x000000b8
        /*0280*/ 	.short	0x0100
        /*0282*/ 	.byte	0x04
	.zero		1


	//   ....[24]....
        /*0284*/ 	.word	0x000009b0
        /*0288*/ 	.word	0x000000ff
        /*028c*/ 	.word	0x000000c0
        /*0290*/ 	.short	0x0100
        /*0292*/ 	.byte	0x06
	.zero		1


	//   ....[25]....
        /*0294*/ 	.word	0x000009c0
        /*0298*/ 	.word	0x000000ff
        /*029c*/ 	.word	0x000000c8
        /*02a0*/ 	.short	0x0100
        /*02a2*/ 	.byte	0x06
	.zero		1


	//   ....[26]....
        /*02a4*/ 	.word	0x00000b00
        /*02a8*/ 	.word	0x000000ff
        /*02ac*/ 	.word	0x000000d0
        /*02b0*/ 	.short	0x0100
        /*02b2*/ 	.byte	0x06
	.zero		1


	//   ....[27]....
        /*02b4*/ 	.word	0x00000b10
        /*02b8*/ 	.word	0x000000ff
        /*02bc*/ 	.word	0x000000d8
        /*02c0*/ 	.short	0x0100
        /*02c2*/ 	.byte	0x06
	.zero		1


	//   ....[28]....
        /*02c4*/ 	.word	0x00000c40
        /*02c8*/ 	.word	0x000000ff
        /*02cc*/ 	.word	0x000000e0
        /*02d0*/ 	.short	0x0100
        /*02d2*/ 	.byte	0x04
	.zero		1


	//   ....[29]....
        /*02d4*/ 	.word	0x00000c50
        /*02d8*/ 	.word	0x000000ff
        /*02dc*/ 	.word	0x000000f0
        /*02e0*/ 	.short	0x0100
        /*02e2*/ 	.byte	0x04
	.zero		1


	//   ....[30]....
        /*02e4*/ 	.word	0x00000c60
        /*02e8*/ 	.word	0x000000ff
        /*02ec*/ 	.word	0x000000e8
        /*02f0*/ 	.short	0x0100
        /*02f2*/ 	.byte	0x04
	.zero		1


	//   ....[31]....
        /*02f4*/ 	.word	0x00000c70
        /*02f8*/ 	.word	0x000000ff
        /*02fc*/ 	.word	0x000000f8
        /*0300*/ 	.short	0x0100
        /*0302*/ 	.byte	0x04
	.zero		1


	//   ....[32]....
        /*0304*/ 	.word	0x00001830
        /*0308*/ 	.word	0x000000ff
        /*030c*/ 	.word	0x00000040
        /*0310*/ 	.short	0x010a
        /*0312*/ 	.byte	0x04
	.zero		1


	//   ....[33]....
        /*0314*/ 	.word	0x00001b60
        /*0318*/ 	.word	0x000000ff
        /*031c*/ 	.word	0x00000040
        /*0320*/ 	.short	0x010a
        /*0322*/ 	.byte	0x09
	.zero		1


	//   ....[34]....
        /*0324*/ 	.word	0x00001cf0
        /*0328*/ 	.word	0x000000ff
        /*032c*/ 	.word	0x00000040
        /*0330*/ 	.short	0x010a
        /*0332*/ 	.byte	0x08
	.zero		1


	//   ....[35]....
        /*0334*/ 	.word	0x00001f20
        /*0338*/ 	.word	0x000000ff
        /*033c*/ 	.word	0x000000c8
        /*0340*/ 	.short	0x0101
        /*0342*/ 	.byte	0x24
	.zero		1


	//   ....[36]....
        /*0344*/ 	.word	0x00001f40
        /*0348*/ 	.word	0x000000ff
        /*034c*/ 	.word	0x00000040
        /*0350*/ 	.short	0x010a
        /*0352*/ 	.byte	0x04
	.zero		1


	//   ....[37]....
        /*0354*/ 	.word	0x00002210
        /*0358*/ 	.word	0x000000ff
        /*035c*/ 	.word	0x00000040
        /*0360*/ 	.short	0x010a
        /*0362*/ 	.byte	0x09
	.zero		1


	//   ....[38]....
        /*0364*/ 	.word	0x000023a0
        /*0368*/ 	.word	0x000000ff
        /*036c*/ 	.word	0x00000040
        /*0370*/ 	.short	0x010a
        /*0372*/ 	.byte	0x08
	.zero		1


	//   ....[39]....
        /*0374*/ 	.word	0x000025e0
        /*0378*/ 	.word	0x000000ff
        /*037c*/ 	.word	0x000000d0
        /*0380*/ 	.short	0x010a
        /*0382*/ 	.byte	0x24
	.zero		1


	//   ....[40]....
        /*0384*/ 	.word	0x000026a0
        /*0388*/ 	.word	0x000000ff
        /*038c*/ 	.word	0x00000000
        /*0390*/ 	.short	0x0101
        /*0392*/ 	.byte	0x04
	.zero		1


	//   ....[41]....
        /*0394*/ 	.word	0x00002c90
        /*0398*/ 	.word	0x000000ff
        /*039c*/ 	.word	0x00000000
        /*03a0*/ 	.short	0x010a
        /*03a2*/ 	.byte	0x04
	.zero		1


	//   ....[42]....
        /*03a4*/ 	.word	0x00002d20
        /*03a8*/ 	.word	0x000000ff
        /*03ac*/ 	.word	0x00000000
        /*03b0*/ 	.short	0x010a
        /*03b2*/ 	.byte	0x05
	.zero		1


	//   ....[43]....
        /*03b4*/ 	.word	0x00002db0
        /*03b8*/ 	.word	0x000000ff
        /*03bc*/ 	.word	0x00000000
        /*03c0*/ 	.short	0x010a
        /*03c2*/ 	.byte	0x05
	.zero		1


	//   ....[44]....
        /*03c4*/ 	.word	0x00002e40
        /*03c8*/ 	.word	0x000000ff
        /*03cc*/ 	.word	0x00000000
        /*03d0*/ 	.short	0x010a
        /*03d2*/ 	.byte	0x05
	.zero		1


	//   ....[45]....
        /*03d4*/ 	.word	0x00002ed0
        /*03d8*/ 	.word	0x000000ff
        /*03dc*/ 	.word	0x00000000
        /*03e0*/ 	.short	0x010a
        /*03e2*/ 	.byte	0x05
	.zero		1


	//   ....[46]....
        /*03e4*/ 	.word	0x00002f60
        /*03e8*/ 	.word	0x000000ff
        /*03ec*/ 	.word	0x00000000
        /*03f0*/ 	.short	0x010a
        /*03f2*/ 	.byte	0x05
	.zero		1


	//   ....[47]....
        /*03f4*/ 	.word	0x00002ff0
        /*03f8*/ 	.word	0x000000ff
        /*03fc*/ 	.word	0x00000000
        /*0400*/ 	.short	0x010a
        /*0402*/ 	.byte	0x05
	.zero		1


	//   ....[48]....
        /*0404*/ 	.word	0x00003090
        /*0408*/ 	.word	0x00000000
        /*040c*/ 	.word	0x00000000
        /*0410*/ 	.short	0x010a
        /*0412*/ 	.byte	0xff
	.zero		1


	//   ....[49]....
        /*0414*/ 	.word	0x000031e0
        /*0418*/ 	.word	0x000000ff
        /*041c*/ 	.word	0x000000d8
        /*0420*/ 	.short	0x010a
        /*0422*/ 	.byte	0x04
	.zero		1


	//   ....[50]....
        /*0424*/ 	.word	0x00003280
        /*0428*/ 	.word	0x000000ff
        /*042c*/ 	.word	0x000000d0
        /*0430*/ 	.short	0x010a
        /*0432*/ 	.byte	0x04
	.zero		1


	//   ....[51]....
        /*0434*/ 	.word	0x00003320
        /*0438*/ 	.word	0x000000ff
        /*043c*/ 	.word	0x00000000
        /*0440*/ 	.short	0x0101
        /*0442*/ 	.byte	0x05
	.zero		1


	//   ....[52]....
        /*0444*/ 	.word	0x00003360
        /*0448*/ 	.word	0x000000ff
        /*044c*/ 	.word	0x000000d8
        /*0450*/ 	.short	0x0106
        /*0452*/ 	.byte	0x04
	.zero		1


	//   ....[53]....
        /*0454*/ 	.word	0x000033a0
        /*0458*/ 	.word	0x00000000
        /*045c*/ 	.word	0x000000d8
        /*0460*/ 	.short	0x010a
        /*0462*/ 	.byte	0xff
	.zero		1


	//   ....[54]....
        /*0464*/ 	.word	0x00003930
        /*0468*/ 	.word	0x000000ff
        /*046c*/ 	.word	0x000000d0
        /*0470*/ 	.short	0x010a
        /*0472*/ 	.byte	0x14
	.zero		1


	//   ....[55]....
        /*0474*/ 	.word	0x000039e0
        /*0478*/ 	.word	0x000000ff
        /*047c*/ 	.word	0x00000000
        /*0480*/ 	.short	0x0101
        /*0482*/ 	.byte	0x22
	.zero		1


	//   ....[56]....
        /*0484*/ 	.word	0x000039f0
        /*0488*/ 	.word	0x000000ff
        /*048c*/ 	.word	0x000000f0
        /*0490*/ 	.short	0x010a
        /*0492*/ 	.byte	0x19
	.zero		1


	//   ....[57]....
        /*0494*/ 	.word	0x00003aa0
        /*0498*/ 	.word	0x000000ff
        /*049c*/ 	.word	0x00000000
        /*04a0*/ 	.short	0x010a
        /*04a2*/ 	.byte	0x04
	.zero		1


	//   ....[58]....
        /*04a4*/ 	.word	0x00003af0
        /*04a8*/ 	.word	0x000000ff
        /*04ac*/ 	.word	0x00000000
        /*04b0*/ 	.short	0x010a
        /*04b2*/ 	.byte	0x12
	.zero		1


	//   ....[59]....
        /*04b4*/ 	.word	0x00003c40
        /*04b8*/ 	.word	0x000000ff
        /*04bc*/ 	.word	0x00000000
        /*04c0*/ 	.short	0x010a
        /*04c2*/ 	.byte	0x05
	.zero		1


	//   ....[60]....
        /*04c4*/ 	.word	0x00003f40
        /*04c8*/ 	.word	0x000000ff
        /*04cc*/ 	.word	0x00000000
        /*04d0*/ 	.short	0x010a
        /*04d2*/ 	.byte	0x04
	.zero		1


	//   ....[61]....
        /*04d4*/ 	.word	0x00003fd0
        /*04d8*/ 	.word	0x000000ff
        /*04dc*/ 	.word	0x00000000
        /*04e0*/ 	.short	0x010a
        /*04e2*/ 	.byte	0x04
	.zero		1


	//   ....[62]....
        /*04e4*/ 	.word	0x00004590
        /*04e8*/ 	.word	0x000000ff
        /*04ec*/ 	.word	0x000000d0
        /*04f0*/ 	.short	0x010a
        /*04f2*/ 	.byte	0x14
	.zero		1


	//   ....[63]....
        /*04f4*/ 	.word	0x00004630
        /*04f8*/ 	.word	0x000000ff
        /*04fc*/ 	.word	0x00000000
        /*0500*/ 	.short	0x0101
        /*0502*/ 	.byte	0x2d
	.zero		1


	//   ....[64]....
        /*0504*/ 	.word	0x00004b80
        /*0508*/ 	.word	0x000000ff
        /*050c*/ 	.word	0x000000c8
        /*0510*/ 	.short	0x010a
        /*0512*/ 	.byte	0x14
	.zero		1


	//   ....[65]....
        /*0514*/ 	.word	0x00004d20
        /*0518*/ 	.word	0x000000ff
        /*051c*/ 	.word	0x000000a0
        /*0520*/ 	.short	0x010a
        /*0522*/ 	.byte	0x14
	.zero		1


	//   ....[66]....
        /*0524*/ 	.word	0x00004ff0
        /*0528*/ 	.word	0x000000ff
        /*052c*/ 	.word	0x00000080
        /*0530*/ 	.short	0x010b
        /*0532*/ 	.byte	0x14
	.zero		1


	//   ....[67]....
        /*0534*/ 	.word	0x00005000
        /*0538*/ 	.word	0x000000ff
        /*053c*/ 	.word	0x00000000
        /*0540*/ 	.short	0x0101
        /*0542*/ 	.byte	0x31
	.zero		1


	//   ....[68]....
        /*0544*/ 	.word	0x00005020
        /*0548*/ 	.word	0x000000ff
        /*054c*/ 	.word	0x000000a8
        /*0550*/ 	.short	0x010a
        /*0552*/ 	.byte	0x14
	.zero		1


	//   ....[69]....
        /*0554*/ 	.word	0x00005170
        /*0558*/ 	.word	0x000000ff
        /*055c*/ 	.word	0x00000088
        /*0560*/ 	.short	0x010b
        /*0562*/ 	.byte	0x14
	.zero		1


	//   ....[70]....
        /*0564*/ 	.word	0x00005180
        /*0568*/ 	.word	0x000000ff
        /*056c*/ 	.word	0x00000000
        /*0570*/ 	.short	0x0101
        /*0572*/ 	.byte	0x30
	.zero		1


	//   ....[71]....
        /*0574*/ 	.word	0x000051a0
        /*0578*/ 	.word	0x000000ff
        /*057c*/ 	.word	0x000000b0
        /*0580*/ 	.short	0x010a
        /*0582*/ 	.byte	0x14
	.zero		1


	//   ....[72]....
        /*0584*/ 	.word	0x00005310
        /*0588*/ 	.word	0x000000ff
        /*058c*/ 	.word	0x00000090
        /*0590*/ 	.short	0x010b
        /*0592*/ 	.byte	0x14
	.zero		1


	//   ....[73]....
        /*0594*/ 	.word	0x00005320
        /*0598*/ 	.word	0x000000ff
        /*059c*/ 	.word	0x00000000
        /*05a0*/ 	.short	0x0101
        /*05a2*/ 	.byte	0x2f
	.zero		1


	//   ....[74]....
        /*05a4*/ 	.word	0x00005330
        /*05a8*/ 	.word	0x000000ff
        /*05ac*/ 	.word	0x000000b8
        /*05b0*/ 	.short	0x010a
        /*05b2*/ 	.byte	0x14
	.zero		1


	//   ....[75]....
        /*05b4*/ 	.word	0x00005500
        /*05b8*/ 	.word	0x000000ff
        /*05bc*/ 	.word	0x00000098
        /*05c0*/ 	.short	0x010b
        /*05c2*/ 	.byte	0x14
	.zero		1


	//   ....[76]....
        /*05c4*/ 	.word	0x00005510
        /*05c8*/ 	.word	0x000000ff
        /*05cc*/ 	.word	0x00000000
        /*05d0*/ 	.short	0x0101
        /*05d2*/ 	.byte	0x2e
	.zero		1


	//   ....[77]....
        /*05d4*/ 	.word	0x00005540
        /*05d8*/ 	.word	0x000000ff
        /*05dc*/ 	.word	0x000000a0
        /*05e0*/ 	.short	0x010a
        /*05e2*/ 	.byte	0x14
	.zero		1


	//   ....[78]....
        /*05e4*/ 	.word	0x00005560
        /*05e8*/ 	.word	0x000000ff
        /*05ec*/ 	.word	0x000000a8
        /*05f0*/ 	.short	0x010a
        /*05f2*/ 	.byte	0x14
	.zero		1


	//   ....[79]....
        /*05f4*/ 	.word	0x00005580
        /*05f8*/ 	.word	0x000000ff
        /*05fc*/ 	.word	0x000000b0
        /*0600*/ 	.short	0x010a
        /*0602*/ 	.byte	0x14
	.zero		1


	//   ....[80]....
        /*0604*/ 	.word	0x000055c0
        /*0608*/ 	.word	0x00000000
        /*060c*/ 	.word	0x000000b8
        /*0610*/ 	.short	0x010a
        /*0612*/ 	.byte	0xff
	.zero		1


	//   ....[81]....
        /*0614*/ 	.word	0x00005970
        /*0618*/ 	.word	0x000000ff
        /*061c*/ 	.word	0x000000d0
        /*0620*/ 	.short	0x010a
        /*0622*/ 	.byte	0x31
	.zero		1


	//   ....[82]....
        /*0624*/ 	.word	0x00005a40
        /*0628*/ 	.word	0x000000ff
        /*062c*/ 	.word	0x00000000
        /*0630*/ 	.short	0x0101
        /*0632*/ 	.byte	0x04
	.zero		1


	//   ....[83]....
        /*0634*/ 	.word	0x000066c0
        /*0638*/ 	.word	0x000000ff
        /*063c*/ 	.word	0x00000080
        /*0640*/ 	.short	0x010a
        /*0642*/ 	.byte	0x31
	.zero		1


	//   ....[84]....
        /*0644*/ 	.word	0x00006750
        /*0648*/ 	.word	0x00000046
        /*064c*/ 	.word	0x000000e0
        /*0650*/ 	.short	0x010a
        /*0652*/ 	.byte	0xff
	.zero		1


	//   ....[85]....
        /*0654*/ 	.word	0x00006920
        /*0658*/ 	.word	0x000000ff
        /*065c*/ 	.word	0x00000080
        /*0660*/ 	.short	0x010a
        /*0662*/ 	.byte	0x31
	.zero		1


	//   ....[86]....
        /*0664*/ 	.word	0x00006a00
        /*0668*/ 	.word	0x00000046
        /*066c*/ 	.word	0x000000e0
        /*0670*/ 	.short	0x010a
        /*0672*/ 	.byte	0xff
	.zero		1


	//   ....[87]....
        /*0674*/ 	.word	0x00007160
        /*0678*/ 	.word	0x00000000
        /*067c*/ 	.word	0x00000000
        /*0680*/ 	.short	0x0101
        /*0682*/ 	.byte	0xff
	.zero		1


	//   ....[88]....
        /*0684*/ 	.word	0x00007170
        /*0688*/ 	.word	0x00000004
        /*068c*/ 	.word	0x00000080
        /*0690*/ 	.short	0x010a
        /*0692*/ 	.byte	0xff
	.zero		1


	//   ....[89]....
        /*0694*/ 	.word	0x00007230
        /*0698*/ 	.word	0x00000004
        /*069c*/ 	.word	0x00000080
        /*06a0*/ 	.short	0x010a
        /*06a2*/ 	.byte	0xff
	.zero		1


	//   ....[90]....
        /*06a4*/ 	.word	0x00007a10
        /*06a8*/ 	.word	0x00000000
        /*06ac*/ 	.word	0x00000000
        /*06b0*/ 	.short	0x0101
        /*06b2*/ 	.byte	0xff
	.zero		1


	//   ....[91]....
        /*06b4*/ 	.word	0x00007a30
        /*06b8*/ 	.word	0x00000002
        /*06bc*/ 	.word	0x00000080
        /*06c0*/ 	.short	0x010a
        /*06c2*/ 	.byte	0xff
	.zero		1


	//   ....[92]....
        /*06c4*/ 	.word	0x00007ae0
        /*06c8*/ 	.word	0x00000002
        /*06cc*/ 	.word	0x00000080
        /*06d0*/ 	.short	0x010a
        /*06d2*/ 	.byte	0xff
	.zero		1


	//   ....[93]....
        /*06d4*/ 	.word	0x000082b0
        /*06d8*/ 	.word	0x00000000
        /*06dc*/ 	.word	0x00000000
        /*06e0*/ 	.short	0x0101
        /*06e2*/ 	.byte	0xff
	.zero		1


	//   ....[94]....
        /*06e4*/ 	.word	0x000082d0
        /*06e8*/ 	.word	0x00000003
        /*06ec*/ 	.word	0x00000080
        /*06f0*/ 	.short	0x010a
        /*06f2*/ 	.byte	0xff
	.zero		1


	//   ....[95]....
        /*06f4*/ 	.word	0x00008380
        /*06f8*/ 	.word	0x00000003
        /*06fc*/ 	.word	0x00000080
        /*0700*/ 	.short	0x010a
        /*0702*/ 	.byte	0xff
	.zero		1


	//   ....[96]....
        /*0704*/ 	.word	0x00008790
        /*0708*/ 	.word	0x000000ff
        /*070c*/ 	.word	0x00000000
        /*0710*/ 	.short	0x0101
        /*0712*/ 	.byte	0x04
	.zero		1


	//   ....[97]....
        /*0714*/ 	.word	0x00008bc0
        /*0718*/ 	.word	0x00000000
        /*071c*/ 	.word	0x00000000
        /*0720*/ 	.short	0x0101
        /*0722*/ 	.byte	0xff
	.zero		1


	//   ....[98]....
        /*0724*/ 	.word	0x00008e40
        /*0728*/ 	.word	0x000000ff
        /*072c*/ 	.word	0x00000000
        /*0730*/ 	.short	0x0101
        /*0732*/ 	.byte	0x04
	.zero		1


	//   ....[99]....
        /*0734*/ 	.word	0x00008e70
        /*0738*/ 	.word	0x00000000
        /*073c*/ 	.word	0x00000040
        /*0740*/ 	.short	0x010a
        /*0742*/ 	.byte	0xff
	.zero		1


	//   ....[100]....
        /*0744*/ 	.word	0x00008ed0
        /*0748*/ 	.word	0x00000000
        /*074c*/ 	.word	0x00000040
        /*0750*/ 	.short	0x010a
        /*0752*/ 	.byte	0xff
	.zero		1


	//   ....[101]....
        /*0754*/ 	.word	0x00008f30
        /*0758*/ 	.word	0x00000000
        /*075c*/ 	.word	0x000000d0
        /*0760*/ 	.short	0x010a
        /*0762*/ 	.byte	0xff
	.zero		1


	//   ....[102]....
        /*0764*/ 	.word	0x00008f90
        /*0768*/ 	.word	0x00000000
        /*076c*/ 	.word	0x00000000
        /*0770*/ 	.short	0x010a
        /*0772*/ 	.byte	0xff
	.zero		1


	//   ....[103]....
        /*0774*/ 	.word	0x00008ff0
        /*0778*/ 	.word	0x00000000
        /*077c*/ 	.word	0x00000000
        /*0780*/ 	.short	0x010a
        /*0782*/ 	.byte	0xff
	.zero		1


	//   ....[104]....
        /*0784*/ 	.word	0x00009050
        /*0788*/ 	.word	0x00000000
        /*078c*/ 	.word	0x00000000
        /*0790*/ 	.short	0x010a
        /*0792*/ 	.byte	0xff
	.zero		1


	//   ....[105]....
        /*0794*/ 	.word	0x000090b0
        /*0798*/ 	.word	0x00000000
        /*079c*/ 	.word	0x00000000
        /*07a0*/ 	.short	0x010a
        /*07a2*/ 	.byte	0xff
	.zero		1


	//   ....[106]....
        /*07a4*/ 	.word	0x00009110
        /*07a8*/ 	.word	0x00000000
        /*07ac*/ 	.word	0x00000000
        /*07b0*/ 	.short	0x010a
        /*07b2*/ 	.byte	0xff
	.zero		1


	//   ....[107]....
        /*07b4*/ 	.word	0x00009170
        /*07b8*/ 	.word	0x00000000
        /*07bc*/ 	.word	0x00000000
        /*07c0*/ 	.short	0x010a
        /*07c2*/ 	.byte	0xff
	.zero		1


	//   ....[108]....
        /*07c4*/ 	.word	0x000091d0
        /*07c8*/ 	.word	0x00000000
        /*07cc*/ 	.word	0x00000000
        /*07d0*/ 	.short	0x010a
        /*07d2*/ 	.byte	0xff
	.zero		1


	//   ....[109]....
        /*07d4*/ 	.word	0x00009230
        /*07d8*/ 	.word	0x00000004
        /*07dc*/ 	.word	0x000000d8
        /*07e0*/ 	.short	0x010a
        /*07e2*/ 	.byte	0xff
	.zero		1


	//   ....[110]....
        /*07e4*/ 	.word	0x00009290
        /*07e8*/ 	.word	0x00000004
        /*07ec*/ 	.word	0x000000d0
        /*07f0*/ 	.short	0x010a
        /*07f2*/ 	.byte	0xff
	.zero		1


	//   ....[111]....
        /*07f4*/ 	.word	0x000092f0
        /*07f8*/ 	.word	0x00000000
        /*07fc*/ 	.word	0x000000d0
        /*0800*/ 	.short	0x010a
        /*0802*/ 	.byte	0xff
	.zero		1


	//   ....[112]....
        /*0804*/ 	.word	0x00009350
        /*0808*/ 	.word	0x00000004
        /*080c*/ 	.word	0x000000f0
        /*0810*/ 	.short	0x010a
        /*0812*/ 	.byte	0xff
	.zero		1


	//   ....[113]....
        /*0814*/ 	.word	0x000093b0
        /*0818*/ 	.word	0x00000000
        /*081c*/ 	.word	0x00000000
        /*0820*/ 	.short	0x010a
        /*0822*/ 	.byte	0xff
	.zero		1


	//   ....[114]....
        /*0824*/ 	.word	0x00009410
        /*0828*/ 	.word	0x00000000
        /*082c*/ 	.word	0x00000000
        /*0830*/ 	.short	0x010a
        /*0832*/ 	.byte	0xff
	.zero		1


	//   ....[115]....
        /*0834*/ 	.word	0x00009470
        /*0838*/ 	.word	0x00000000
        /*083c*/ 	.word	0x00000000
        /*0840*/ 	.short	0x010a
        /*0842*/ 	.byte	0xff
	.zero		1


	//   ....[116]....
        /*0844*/ 	.word	0x000094d0
        /*0848*/ 	.word	0x00000000
        /*084c*/ 	.word	0x000000d0
        /*0850*/ 	.short	0x010a
        /*0852*/ 	.byte	0xff
	.zero		1


	//   ....[117]....
        /*0854*/ 	.word	0x00009530
        /*0858*/ 	.word	0x00000000
        /*085c*/ 	.word	0x000000c8
        /*0860*/ 	.short	0x010a
        /*0862*/ 	.byte	0xff
	.zero		1


	//   ....[118]....
        /*0864*/ 	.word	0x00009590
        /*0868*/ 	.word	0x00000002
        /*086c*/ 	.word	0x000000a0
        /*0870*/ 	.short	0x010a
        /*0872*/ 	.byte	0xff
	.zero		1


	//   ....[119]....
        /*0874*/ 	.word	0x000095f0
        /*0878*/ 	.word	0x00000002
        /*087c*/ 	.word	0x000000a8
        /*0880*/ 	.short	0x010a
        /*0882*/ 	.byte	0xff
	.zero		1


	//   ....[120]....
        /*0884*/ 	.word	0x00009650
        /*0888*/ 	.word	0x00000002
        /*088c*/ 	.word	0x000000b0
        /*0890*/ 	.short	0x010a
        /*0892*/ 	.byte	0xff
	.zero		1


	//   ....[121]....
        /*0894*/ 	.word	0x000096b0
        /*0898*/ 	.word	0x00000000
        /*089c*/ 	.word	0x000000b8
        /*08a0*/ 	.short	0x010a
        /*08a2*/ 	.byte	0xff
	.zero		1


	//   ....[122]....
        /*08a4*/ 	.word	0x00009710
        /*08a8*/ 	.word	0x00000000
        /*08ac*/ 	.word	0x000000a0
        /*08b0*/ 	.short	0x010a
        /*08b2*/ 	.byte	0xff
	.zero		1


	//   ....[123]....
        /*08b4*/ 	.word	0x00009770
        /*08b8*/ 	.word	0x00000000
        /*08bc*/ 	.word	0x000000a8
        /*08c0*/ 	.short	0x010a
        /*08c2*/ 	.byte	0xff
	.zero		1


	//   ....[124]....
        /*08c4*/ 	.word	0x000097d0
        /*08c8*/ 	.word	0x00000000
        /*08cc*/ 	.word	0x000000b0
        /*08d0*/ 	.short	0x010a
        /*08d2*/ 	.byte	0xff
	.zero		1


	//   ....[125]....
        /*08d4*/ 	.word	0x00009830
        /*08d8*/ 	.word	0x00000000
        /*08dc*/ 	.word	0x000000d0
        /*08e0*/ 	.short	0x010a
        /*08e2*/ 	.byte	0xff
	.zero		1


	//   ....[126]....
        /*08e4*/ 	.word	0x00009890
        /*08e8*/ 	.word	0x00000002
        /*08ec*/ 	.word	0x00000080
        /*08f0*/ 	.short	0x010a
        /*08f2*/ 	.byte	0xff
	.zero		1


	//   ....[127]....
        /*08f4*/ 	.word	0x000098e0
        /*08f8*/ 	.word	0x00000046
        /*08fc*/ 	.word	0x000000e0
        /*0900*/ 	.short	0x010a
        /*0902*/ 	.byte	0xff
	.zero		1


	//   ....[128]....
        /*0904*/ 	.word	0x00009930
        /*0908*/ 	.word	0x00000004
        /*090c*/ 	.word	0x00000080
        /*0910*/ 	.short	0x010a
        /*0912*/ 	.byte	0xff
	.zero		1


	//   ....[129]....
        /*0914*/ 	.word	0x00009980
        /*0918*/ 	.word	0x00000002
        /*091c*/ 	.word	0x00000080
        /*0920*/ 	.short	0x010a
        /*0922*/ 	.byte	0xff
	.zero		1


	//   ....[130]....
        /*0924*/ 	.word	0x000099d0
        /*0928*/ 	.word	0x00000003
        /*092c*/ 	.word	0x00000080
        /*0930*/ 	.short	0x010a
        /*0932*/ 	.byte	0xff
	.zero		1


	//----- nvinfo : EIATTR_NUM_MBARRIERS
	.align		4
.L_47:
        /*0934*/ 	.byte	0x03, 0x38
        /*0936*/ 	.short	0x0020


	//----- nvinfo : EIATTR_EXIT_INSTR_OFFSETS
	.align		4
        /*0938*/ 	.byte	0x04, 0x1c
        /*093a*/ 	.short	(.L_49 - .L_48)


	//   ....[0]....
.L_48:
        /*093c*/ 	.word	0x000030c0


	//   ....[1]....
        /*0940*/ 	.word	0x00003370


	//   ....[2]....
        /*0944*/ 	.word	0x000033d0


	//   ....[3]....
        /*0948*/ 	.word	0x00004240


	//   ....[4]....
        /*094c*/ 	.word	0x000055f0


	//   ....[5]....
        /*0950*/ 	.word	0x00005630


	//   ....[6]....
        /*0954*/ 	.word	0x00008d20


	//   ....[7]....
        /*0958*/ 	.word	0x00008da0


	//   ....[8]....
        /*095c*/ 	.word	0x00008dd0


	//   ....[9]....
        /*0960*/ 	.word	0x00008e50


	//----- nvinfo : EIATTR_MAX_THREADS
	.align		4
.L_49:
        /*0964*/ 	.byte	0x04, 0x05
        /*0966*/ 	.short	(.L_51 - .L_50)
.L_50:
        /*0968*/ 	.word	0x00000100
        /*096c*/ 	.word	0x00000001
        /*0970*/ 	.word	0x00000001


	//----- nvinfo : EIATTR_CRS_STACK_SIZE
	.align		4
.L_51:
        /*0974*/ 	.byte	0x04, 0x1e
        /*0976*/ 	.short	(.L_53 - .L_52)
.L_52:
        /*0978*/ 	.word	0x00000000


	//----- nvinfo : EIATTR_CBANK_PARAM_SIZE
	.align		4
.L_53:
        /*097c*/ 	.byte	0x03, 0x19
        /*097e*/ 	.short	0x0900


	//----- nvinfo : EIATTR_PARAM_CBANK
	.align		4
        /*0980*/ 	.byte	0x04, 0x0a
        /*0982*/ 	.short	(.L_55 - .L_54)
	.align		4
.L_54:
        /*0984*/ 	.word	index@(.nv.constant0._ZN7cutlass13device_kernelINS_4conv6kernel13ConvUniversalINS1_16ConvProblemShapeILNS1_8OperatorE0ELi3EEENS1_10collective14CollectiveConvINS1_47MainloopSm100TmaUmmaWarpSpecializedImplicitGemmILS5_0ELi8ELi3ELi1ELi2EN4cute5tupleIJNSA_1CILi2EEENSC_ILi1EEESE_EEEEENSB_IJNSC_ILi64EEENSC_ILi128EEENSB_IJSH_EEEEEENS_6half_tESL_NSA_8TiledMMAINSA_8MMA_AtomIJNSA_20SM100_MMA_F16BF16_SSISL_SL_fLi64ELi128ELNSA_4UMMA5MajorE0ELSQ_0ELNSP_7ScaleInE0ELSR_0EEEEEENSA_6LayoutINSB_IJSE_SE_SE_EEENSB_IJNSC_ILi0EEESW_SW_EEEEENSB_IJNSA_10UnderscoreESZ_SZ_EEEEENS7_6detail27Sm100ImplicitGemmTileTraitsINSA_20SM90_TMA_LOAD_IM2COLENSA_14ComposedLayoutINSA_7SwizzleILi3ELi4ELi3EEENSA_18smem_ptr_flag_bitsILi16EEENSU_INSB_IJNSC_ILi8EEESH_EEENSB_IJSH_SE_EEEEEEEvEENS13_INSA_23SM90_TMA_LOAD_MULTICASTES1E_vEEEENS_8epilogue10collective18CollectiveEpilogueINS1J_23Sm100TmaWarpSpecializedILi4ELi2ELi16ELb1ELb0EEEJSK_NSB_IJNSU_ISH_SE_EENSU_INSC_ILi32EEESE_EEEEESL_NSB_IJNSB_IJllllEEESE_SW_EEESL_S1T_NS1J_6fusion15FusionCallbacksIS1N_NS1U_17LinearCombinationISL_fSL_fLNS_15FloatRoundStyleE2EEESK_S1R_JEEENSA_5SM1004TMEM4LOAD26SM100_TMEM_LOAD_16dp256b4xES14_NS15_INS16_ILi2ELi4ELi3EEES19_NSU_INSB_IJS1A_S1P_EEENSB_IJS1P_SE_EEEEEEENSA_17SM75_U32x4_LDSM_NENSA_21SM90_TMA_STORE_IM2COLES28_NSA_17SM90_U32x4_STSM_NENSA_39AutoVectorizingCopyWithAssumedAlignmentILi128EEEEEEvvEEEEvNT_6ParamsE)
        /*0988*/ 	.short	0x0380
        /*098a*/ 	.short	0x0900


	//----- nvinfo : EIATTR_SW_WAR
	.align		4
.L_55:
        /*098c*/ 	.byte	0x04, 0x36
        /*098e*/ 	.short	(.L_57 - .L_56)
.L_56:
        /*0990*/ 	.word	0x00000008
.L_57:


//--------------------- .nv.callgraph             --------------------------
	.section	.nv.callgraph,"",@"SHT_CUDA_CALLGRAPH"
	.align	4
	.sectionentsize	8
	.align		4
        /*0000*/ 	.word	0x00000000
	.align		4
        /*0004*/ 	.word	0xffffffff
	.align		4
        /*0008*/ 	.word	index@(_ZN7cutlass13device_kernelINS_4conv6kernel13ConvUniversalINS1_16ConvProblemShapeILNS1_8OperatorE0ELi3EEENS1_10collective14CollectiveConvINS1_47MainloopSm100TmaUmmaWarpSpecializedImplicitGemmILS5_0ELi8ELi3ELi1ELi2EN4cute5tupleIJNSA_1CILi2EEENSC_ILi1EEESE_EEEEENSB_IJNSC_ILi64EEENSC_ILi128EEENSB_IJSH_EEEEEENS_6half_tESL_NSA_8TiledMMAINSA_8MMA_AtomIJNSA_20SM100_MMA_F16BF16_SSISL_SL_fLi64ELi128ELNSA_4UMMA5MajorE0ELSQ_0ELNSP_7ScaleInE0ELSR_0EEEEEENSA_6LayoutINSB_IJSE_SE_SE_EEENSB_IJNSC_ILi0EEESW_SW_EEEEENSB_IJNSA_10UnderscoreESZ_SZ_EEEEENS7_6detail27Sm100ImplicitGemmTileTraitsINSA_20SM90_TMA_LOAD_IM2COLENSA_14ComposedLayoutINSA_7SwizzleILi3ELi4ELi3EEENSA_18smem_ptr_flag_bitsILi16EEENSU_INSB_IJNSC_ILi8EEESH_EEENSB_IJSH_SE_EEEEEEEvEENS13_INSA_23SM90_TMA_LOAD_MULTICASTES1E_vEEEENS_8epilogue10collective18CollectiveEpilogueINS1J_23Sm100TmaWarpSpecializedILi4ELi2ELi16ELb1ELb0EEEJSK_NSB_IJNSU_ISH_SE_EENSU_INSC_ILi32EEESE_EEEEESL_NSB_IJNSB_IJllllEEESE_SW_EEESL_S1T_NS1J_6fusion15FusionCallbacksIS1N_NS1U_17LinearCombinationISL_fSL_fLNS_15FloatRoundStyleE2EEESK_S1R_JEEENSA_5SM1004TMEM4LOAD26SM100_TMEM_LOAD_16dp256b4xES14_NS15_INS16_ILi2ELi4ELi3EEES19_NSU_INSB_IJS1A_S1P_EEENSB_IJS1P_SE_EEEEEEENSA_17SM75_U32x4_LDSM_NENSA_21SM90_TMA_STORE_IM2COLES28_NSA_17SM90_U32x4_STSM_NENSA_39AutoVectorizingCopyWithAssumedAlignmentILi128EEEEEEvvEEEEvNT_6ParamsE)
	.align		4
        /*000c*/ 	.word	index@(__assertfail)
	.align		4
        /*0010*/ 	.word	0x00000000
	.align		4
        /*0014*/ 	.word	0xfffffffe
	.align		4
        /*0018*/ 	.word	0x00000000
	.align		4
        /*001c*/ 	.word	0xfffffffd
	.align		4
        /*0020*/ 	.word	0x00000000
	.align		4
        /*0024*/ 	.word	0xfffffffc


//--------------------- .nv.constant4             --------------------------
	.section	.nv.constant4,"a",@progbits
	.align	8
	.align		8
.nv.constant4:
        /*0000*/ 	.dword	__assertfail
	.align		8
        /*0008*/ 	.dword	__unnamed_1
	.align		8
        /*0010*/ 	.dword	__unnamed_2
	.align		8
        /*0018*/ 	.dword	_ZN39_INTERNAL_7a55f6fe_4_k_cu_34855180_40984cuda3std3__45__cpo5beginE
	.align		8
        /*0020*/ 	.dword	_ZN39_INTERNAL_7a55f6fe_4_k_cu_34855180_40984cuda3std3__45__cpo3endE
	.align		8
        /*0028*/ 	.dword	_ZN39_INTERNAL_7a55f6fe_4_k_cu_34855180_40984cuda3std3__45__cpo6cbeginE
	.align		8
        /*0030*/ 	.dword	_ZN39_INTERNAL_7a55f6fe_4_k_cu_34855180_40984cuda3std3__45__cpo4cendE
	.align		8
        /*0038*/ 	.dword	_ZN39_INTERNAL_7a55f6fe_4_k_cu_34855180_40984cuda3std3__441_GLOBAL__N__7a55f6fe_4_k_cu_34855180_40986ignoreE
	.align		8
        /*0040*/ 	.dword	_ZN39_INTERNAL_7a55f6fe_4_k_cu_34855180_40984cuda3std3__419piecewise_constructE
	.align		8
        /*0048*/ 	.dword	_ZN39_INTERNAL_7a55f6fe_4_k_cu_34855180_40984cuda3std3__48in_placeE
	.align		8
        /*0050*/ 	.dword	_ZN39_INTERNAL_7a55f6fe_4_k_cu_34855180_40984cuda3std6ranges3__45__cpo4swapE
	.align		8
        /*0058*/ 	.dword	_ZN39_INTERNAL_7a55f6fe_4_k_cu_34855180_40984cuda3std6ranges3__45__cpo9iter_moveE
	.align		8
        /*0060*/ 	.dword	_ZN39_INTERNAL_7a55f6fe_4_k_cu_34855180_40984cute7productE
	.align		8
        /*0068*/ 	.dword	_ZN39_INTERNAL_7a55f6fe_4_k_cu_34855180_40984cute1_E
	.align		8
        /*0070*/ 	.dword	$str$27
	.align		8
        /*0078*/ 	.dword	$str$28
	.align		8
        /*0080*/ 	.dword	$str$29
	.align		8
        /*0088*/ 	.dword	$str$30


//--------------------- .text._ZN7cutlass13device_kernelINS_4conv6kernel13ConvUniversalINS1_16ConvProblemShapeILNS1_8OperatorE0ELi3EEENS1_10collective14CollectiveConvINS1_47MainloopSm100TmaUmmaWarpSpecializedImplicitGemmILS5_0ELi8ELi3ELi1ELi2EN4cute5tupleIJNSA_1CILi2EEENSC_ILi1EEESE_EEEEENSB_IJNSC_ILi64EEENSC_ILi128EEENSB_IJSH_EEEEEENS_6half_tESL_NSA_8TiledMMAINSA_8MMA_AtomIJNSA_20SM100_MMA_F16BF16_SSISL_SL_fLi64ELi128ELNSA_4UMMA5MajorE0ELSQ_0ELNSP_7ScaleInE0ELSR_0EEEEEENSA_6LayoutINSB_IJSE_SE_SE_EEENSB_IJNSC_ILi0EEESW_SW_EEEEENSB_IJNSA_10UnderscoreESZ_SZ_EEEEENS7_6detail27Sm100ImplicitGemmTileTraitsINSA_20SM90_TMA_LOAD_IM2COLENSA_14ComposedLayoutINSA_7SwizzleILi3ELi4ELi3EEENSA_18smem_ptr_flag_bitsILi16EEENSU_INSB_IJNSC_ILi8EEESH_EEENSB_IJSH_SE_EEEEEEEvEENS13_INSA_23SM90_TMA_LOAD_MULTICASTES1E_vEEEENS_8epilogue10collective18CollectiveEpilogueINS1J_23Sm100TmaWarpSpecializedILi4ELi2ELi16ELb1ELb0EEEJSK_NSB_IJNSU_ISH_SE_EENSU_INSC_ILi32EEESE_EEEEESL_NSB_IJNSB_IJllllEEESE_SW_EEESL_S1T_NS1J_6fusion15FusionCallbacksIS1N_NS1U_17LinearCombinationISL_fSL_fLNS_15FloatRoundStyleE2EEESK_S1R_JEEENSA_5SM1004TMEM4LOAD26SM100_TMEM_LOAD_16dp256b4xES14_NS15_INS16_ILi2ELi4ELi3EEES19_NSU_INSB_IJS1A_S1P_EEENSB_IJS1P_SE_EEEEEEENSA_17SM75_U32x4_LDSM_NENSA_21SM90_TMA_STORE_IM2COLES28_NSA_17SM90_U32x4_STSM_NENSA_39AutoVectorizingCopyWithAssumedAlignmentILi128EEEEEEvvEEEEvNT_6ParamsE --------------------------
	.section	.text._ZN7cutlass13device_kernelINS_4conv6kernel13ConvUniversalINS1_16ConvProblemShapeILNS1_8OperatorE0ELi3EEENS1_10collective14CollectiveConvINS1_47MainloopSm100TmaUmmaWarpSpecializedImplicitGemmILS5_0ELi8ELi3ELi1ELi2EN4cute5tupleIJNSA_1CILi2EEENSC_ILi1EEESE_EEEEENSB_IJNSC_ILi64EEENSC_ILi128EEENSB_IJSH_EEEEEENS_6half_tESL_NSA_8TiledMMAINSA_8MMA_AtomIJNSA_20SM100_MMA_F16BF16_SSISL_SL_fLi64ELi128ELNSA_4UMMA5MajorE0ELSQ_0ELNSP_7ScaleInE0ELSR_0EEEEEENSA_6LayoutINSB_IJSE_SE_SE_EEENSB_IJNSC_ILi0EEESW_SW_EEEEENSB_IJNSA_10UnderscoreESZ_SZ_EEEEENS7_6detail27Sm100ImplicitGemmTileTraitsINSA_20SM90_TMA_LOAD_IM2COLENSA_14ComposedLayoutINSA_7SwizzleILi3ELi4ELi3EEENSA_18smem_ptr_flag_bitsILi16EEENSU_INSB_IJNSC_ILi8EEESH_EEENSB_IJSH_SE_EEEEEEEvEENS13_INSA_23SM90_TMA_LOAD_MULTICASTES1E_vEEEENS_8epilogue10collective18CollectiveEpilogueINS1J_23Sm100TmaWarpSpecializedILi4ELi2ELi16ELb1ELb0EEEJSK_NSB_IJNSU_ISH_SE_EENSU_INSC_ILi32EEESE_EEEEESL_NSB_IJNSB_IJllllEEESE_SW_EEESL_S1T_NS1J_6fusion15FusionCallbacksIS1N_NS1U_17LinearCombinationISL_fSL_fLNS_15FloatRoundStyleE2EEESK_S1R_JEEENSA_5SM1004TMEM4LOAD26SM100_TMEM_LOAD_16dp256b4xES14_NS15_INS16_ILi2ELi4ELi3EEES19_NSU_INSB_IJS1A_S1P_EEENSB_IJS1P_SE_EEEEEEENSA_17SM75_U32x4_LDSM_NENSA_21SM90_TMA_STORE_IM2COLES28_NSA_17SM90_U32x4_STSM_NENSA_39AutoVectorizingCopyWithAssumedAlignmentILi128EEEEEEvvEEEEvNT_6ParamsE,"ax",@progbits
	.align	128
.text._ZN7cutlass13device_kernelINS_4conv6kernel13ConvUniversalINS1_16ConvProblemShapeILNS1_8OperatorE0ELi3EEENS1_10collective14CollectiveConvINS1_47MainloopSm100TmaUmmaWarpSpecializedImplicitGemmILS5_0ELi8ELi3ELi1ELi2EN4cute5tupleIJNSA_1CILi2EEENSC_ILi1EEESE_EEEEENSB_IJNSC_ILi64EEENSC_ILi128EEENSB_IJSH_EEEEEENS_6half_tESL_NSA_8TiledMMAINSA_8MMA_AtomIJNSA_20SM100_MMA_F16BF16_SSISL_SL_fLi64ELi128ELNSA_4UMMA5MajorE0ELSQ_0ELNSP_7ScaleInE0ELSR_0EEEEEENSA_6LayoutINSB_IJSE_SE_SE_EEENSB_IJNSC_ILi0EEESW_SW_EEEEENSB_IJNSA_10UnderscoreESZ_SZ_EEEEENS7_6detail27Sm100ImplicitGemmTileTraitsINSA_20SM90_TMA_LOAD_IM2COLENSA_14ComposedLayoutINSA_7SwizzleILi3ELi4ELi3EEENSA_18smem_ptr_flag_bitsILi16EEENSU_INSB_IJNSC_ILi8EEESH_EEENSB_IJSH_SE_EEEEEEEvEENS13_INSA_23SM90_TMA_LOAD_MULTICASTES1E_vEEEENS_8epilogue10collective18CollectiveEpilogueINS1J_23Sm100TmaWarpSpecializedILi4ELi2ELi16ELb1ELb0EEEJSK_NSB_IJNSU_ISH_SE_EENSU_INSC_ILi32EEESE_EEEEESL_NSB_IJNSB_IJllllEEESE_SW_EEESL_S1T_NS1J_6fusion15FusionCallbacksIS1N_NS1U_17LinearCombinationISL_fSL_fLNS_15FloatRoundStyleE2EEESK_S1R_JEEENSA_5SM1004TMEM4LOAD26SM100_TMEM_LOAD_16dp256b4xES14_NS15_INS16_ILi2ELi4ELi3EEES19_NSU_INSB_IJS1A_S1P_EEENSB_IJS1P_SE_EEEEEEENSA_17SM75_U32x4_LDSM_NENSA_21SM90_TMA_STORE_IM2COLES28_NSA_17SM90_U32x4_STSM_NENSA_39AutoVectorizingCopyWithAssumedAlignmentILi128EEEEEEvvEEEEvNT_6ParamsE:
        .type           _ZN7cutlass13device_kernelINS_4conv6kernel13ConvUniversalINS1_16ConvProblemShapeILNS1_8OperatorE0ELi3EEENS1_10collective14CollectiveConvINS1_47MainloopSm100TmaUmmaWarpSpecializedImplicitGemmILS5_0ELi8ELi3ELi1ELi2EN4cute5tupleIJNSA_1CILi2EEENSC_ILi1EEESE_EEEEENSB_IJNSC_ILi64EEENSC_ILi128EEENSB_IJSH_EEEEEENS_6half_tESL_NSA_8TiledMMAINSA_8MMA_AtomIJNSA_20SM100_MMA_F16BF16_SSISL_SL_fLi64ELi128ELNSA_4UMMA5MajorE0ELSQ_0ELNSP_7ScaleInE0ELSR_0EEEEEENSA_6LayoutINSB_IJSE_SE_SE_EEENSB_IJNSC_ILi0EEESW_SW_EEEEENSB_IJNSA_10UnderscoreESZ_SZ_EEEEENS7_6detail27Sm100ImplicitGemmTileTraitsINSA_20SM90_TMA_LOAD_IM2COLENSA_14ComposedLayoutINSA_7SwizzleILi3ELi4ELi3EEENSA_18smem_ptr_flag_bitsILi16EEENSU_INSB_IJNSC_ILi8EEESH_EEENSB_IJSH_SE_EEEEEEEvEENS13_INSA_23SM90_TMA_LOAD_MULTICASTES1E_vEEEENS_8epilogue10collective18CollectiveEpilogueINS1J_23Sm100TmaWarpSpecializedILi4ELi2ELi16ELb1ELb0EEEJSK_NSB_IJNSU_ISH_SE_EENSU_INSC_ILi32EEESE_EEEEESL_NSB_IJNSB_IJllllEEESE_SW_EEESL_S1T_NS1J_6fusion15FusionCallbacksIS1N_NS1U_17LinearCombinationISL_fSL_fLNS_15FloatRoundStyleE2EEESK_S1R_JEEENSA_5SM1004TMEM4LOAD26SM100_TMEM_LOAD_16dp256b4xES14_NS15_INS16_ILi2ELi4ELi3EEES19_NSU_INSB_IJS1A_S1P_EEENSB_IJS1P_SE_EEEEEEENSA_17SM75_U32x4_LDSM_NENSA_21SM90_TMA_STORE_IM2COLES28_NSA_17SM90_U32x4_STSM_NENSA_39AutoVectorizingCopyWithAssumedAlignmentILi128EEEEEEvvEEEEvNT_6ParamsE,@function
        .size           _ZN7cutlass13device_kernelINS_4conv6kernel13ConvUniversalINS1_16ConvProblemShapeILNS1_8OperatorE0ELi3EEENS1_10collective14CollectiveConvINS1_47MainloopSm100TmaUmmaWarpSpecializedImplicitGemmILS5_0ELi8ELi3ELi1ELi2EN4cute5tupleIJNSA_1CILi2EEENSC_ILi1EEESE_EEEEENSB_IJNSC_ILi64EEENSC_ILi128EEENSB_IJSH_EEEEEENS_6half_tESL_NSA_8TiledMMAINSA_8MMA_AtomIJNSA_20SM100_MMA_F16BF16_SSISL_SL_fLi64ELi128ELNSA_4UMMA5MajorE0ELSQ_0ELNSP_7ScaleInE0ELSR_0EEEEEENSA_6LayoutINSB_IJSE_SE_SE_EEENSB_IJNSC_ILi0EEESW_SW_EEEEENSB_IJNSA_10UnderscoreESZ_SZ_EEEEENS7_6detail27Sm100ImplicitGemmTileTraitsINSA_20SM90_TMA_LOAD_IM2COLENSA_14ComposedLayoutINSA_7SwizzleILi3ELi4ELi3EEENSA_18smem_ptr_flag_bitsILi16EEENSU_INSB_IJNSC_ILi8EEESH_EEENSB_IJSH_SE_EEEEEEEvEENS13_INSA_23SM90_TMA_LOAD_MULTICASTES1E_vEEEENS_8epilogue10collective18CollectiveEpilogueINS1J_23Sm100TmaWarpSpecializedILi4ELi2ELi16ELb1ELb0EEEJSK_NSB_IJNSU_ISH_SE_EENSU_INSC_ILi32EEESE_EEEEESL_NSB_IJNSB_IJllllEEESE_SW_EEESL_S1T_NS1J_6fusion15FusionCallbacksIS1N_NS1U_17LinearCombinationISL_fSL_fLNS_15FloatRoundStyleE2EEESK_S1R_JEEENSA_5SM1004TMEM4LOAD26SM100_TMEM_LOAD_16dp256b4xES14_NS15_INS16_ILi2ELi4ELi3EEES19_NSU_INSB_IJS1A_S1P_EEENSB_IJS1P_SE_EEEEEEENSA_17SM75_U32x4_LDSM_NENSA_21SM90_TMA_STORE_IM2COLES28_NSA_17SM90_U32x4_STSM_NENSA_39AutoVectorizingCopyWithAssumedAlignmentILi128EEEEEEvvEEEEvNT_6ParamsE,(.L_x_186 - _ZN7cutlass13device_kernelINS_4conv6kernel13ConvUniversalINS1_16ConvProblemShapeILNS1_8OperatorE0ELi3EEENS1_10collective14CollectiveConvINS1_47MainloopSm100TmaUmmaWarpSpecializedImplicitGemmILS5_0ELi8ELi3ELi1ELi2EN4cute5tupleIJNSA_1CILi2EEENSC_ILi1EEESE_EEEEENSB_IJNSC_ILi64EEENSC_ILi128EEENSB_IJSH_EEEEEENS_6half_tESL_NSA_8TiledMMAINSA_8MMA_AtomIJNSA_20SM100_MMA_F16BF16_SSISL_SL_fLi64ELi128ELNSA_4UMMA5MajorE0ELSQ_0ELNSP_7ScaleInE0ELSR_0EEEEEENSA_6LayoutINSB_IJSE_SE_SE_EEENSB_IJNSC_ILi0EEESW_SW_EEEEENSB_IJNSA_10UnderscoreESZ_SZ_EEEEENS7_6detail27Sm100ImplicitGemmTileTraitsINSA_20SM90_TMA_LOAD_IM2COLENSA_14ComposedLayoutINSA_7SwizzleILi3ELi4ELi3EEENSA_18smem_ptr_flag_bitsILi16EEENSU_INSB_IJNSC_ILi8EEESH_EEENSB_IJSH_SE_EEEEEEEvEENS13_INSA_23SM90_TMA_LOAD_MULTICASTES1E_vEEEENS_8epilogue10collective18CollectiveEpilogueINS1J_23Sm100TmaWarpSpecializedILi4ELi2ELi16ELb1ELb0EEEJSK_NSB_IJNSU_ISH_SE_EENSU_INSC_ILi32EEESE_EEEEESL_NSB_IJNSB_IJllllEEESE_SW_EEESL_S1T_NS1J_6fusion15FusionCallbacksIS1N_NS1U_17LinearCombinationISL_fSL_fLNS_15FloatRoundStyleE2EEESK_S1R_JEEENSA_5SM1004TMEM4LOAD26SM100_TMEM_LOAD_16dp256b4xES14_NS15_INS16_ILi2ELi4ELi3EEES19_NSU_INSB_IJS1A_S1P_EEENSB_IJS1P_SE_EEEEEEENSA_17SM75_U32x4_LDSM_NENSA_21SM90_TMA_STORE_IM2COLES28_NSA_17SM90_U32x4_STSM_NENSA_39AutoVectorizingCopyWithAssumedAlignmentILi128EEEEEEvvEEEEvNT_6ParamsE)
        .other          _ZN7cutlass13device_kernelINS_4conv6kernel13ConvUniversalINS1_16ConvProblemShapeILNS1_8OperatorE0ELi3EEENS1_10collective14CollectiveConvINS1_47MainloopSm100TmaUmmaWarpSpecializedImplicitGemmILS5_0ELi8ELi3ELi1ELi2EN4cute5tupleIJNSA_1CILi2EEENSC_ILi1EEESE_EEEEENSB_IJNSC_ILi64EEENSC_ILi128EEENSB_IJSH_EEEEEENS_6half_tESL_NSA_8TiledMMAINSA_8MMA_AtomIJNSA_20SM100_MMA_F16BF16_SSISL_SL_fLi64ELi128ELNSA_4UMMA5MajorE0ELSQ_0ELNSP_7ScaleInE0ELSR_0EEEEEENSA_6LayoutINSB_IJSE_SE_SE_EEENSB_IJNSC_ILi0EEESW_SW_EEEEENSB_IJNSA_10UnderscoreESZ_SZ_EEEEENS7_6detail27Sm100ImplicitGemmTileTraitsINSA_20SM90_TMA_LOAD_IM2COLENSA_14ComposedLayoutINSA_7SwizzleILi3ELi4ELi3EEENSA_18smem_ptr_flag_bitsILi16EEENSU_INSB_IJNSC_ILi8EEESH_EEENSB_IJSH_SE_EEEEEEEvEENS13_INSA_23SM90_TMA_LOAD_MULTICASTES1E_vEEEENS_8epilogue10collective18CollectiveEpilogueINS1J_23Sm100TmaWarpSpecializedILi4ELi2ELi16ELb1ELb0EEEJSK_NSB_IJNSU_ISH_SE_EENSU_INSC_ILi32EEESE_EEEEESL_NSB_IJNSB_IJllllEEESE_SW_EEESL_S1T_NS1J_6fusion15FusionCallbacksIS1N_NS1U_17LinearCombinationISL_fSL_fLNS_15FloatRoundStyleE2EEESK_S1R_JEEENSA_5SM1004TMEM4LOAD26SM100_TMEM_LOAD_16dp256b4xES14_NS15_INS16_ILi2ELi4ELi3EEES19_NSU_INSB_IJS1A_S1P_EEENSB_IJS1P_SE_EEEEEEENSA_17SM75_U32x4_LDSM_NENSA_21SM90_TMA_STORE_IM2COLES28_NSA_17SM90_U32x4_STSM_NENSA_39AutoVectorizingCopyWithAssumedAlignmentILi128EEEEEEvvEEEEvNT_6ParamsE,@"STO_CUDA_ENTRY STV_DEFAULT"
_ZN7cutlass13device_kernelINS_4conv6kernel13ConvUniversalINS1_16ConvProblemShapeILNS1_8OperatorE0ELi3EEENS1_10collective14CollectiveConvINS1_47MainloopSm100TmaUmmaWarpSpecializedImplicitGemmILS5_0ELi8ELi3ELi1ELi2EN4cute5tupleIJNSA_1CILi2EEENSC_ILi1EEESE_EEEEENSB_IJNSC_ILi64EEENSC_ILi128EEENSB_IJSH_EEEEEENS_6half_tESL_NSA_8TiledMMAINSA_8MMA_AtomIJNSA_20SM100_MMA_F16BF16_SSISL_SL_fLi64ELi128ELNSA_4UMMA5MajorE0ELSQ_0ELNSP_7ScaleInE0ELSR_0EEEEEENSA_6LayoutINSB_IJSE_SE_SE_EEENSB_IJNSC_ILi0EEESW_SW_EEEEENSB_IJNSA_10UnderscoreESZ_SZ_EEEEENS7_6detail27Sm100ImplicitGemmTileTraitsINSA_20SM90_TMA_LOAD_IM2COLENSA_14ComposedLayoutINSA_7SwizzleILi3ELi4ELi3EEENSA_18smem_ptr_flag_bitsILi16EEENSU_INSB_IJNSC_ILi8EEESH_EEENSB_IJSH_SE_EEEEEEEvEENS13_INSA_23SM90_TMA_LOAD_MULTICASTES1E_vEEEENS_8epilogue10collective18CollectiveEpilogueINS1J_23Sm100TmaWarpSpecializedILi4ELi2ELi16ELb1ELb0EEEJSK_NSB_IJNSU_ISH_SE_EENSU_INSC_ILi32EEESE_EEEEESL_NSB_IJNSB_IJllllEEESE_SW_EEESL_S1T_NS1J_6fusion15FusionCallbacksIS1N_NS1U_17LinearCombinationISL_fSL_fLNS_15FloatRoundStyleE2EEESK_S1R_JEEENSA_5SM1004TMEM4LOAD26SM100_TMEM_LOAD_16dp256b4xES14_NS15_INS16_ILi2ELi4ELi3EEES19_NSU_INSB_IJS1A_S1P_EEENSB_IJS1P_SE_EEEEEEENSA_17SM75_U32x4_LDSM_NENSA_21SM90_TMA_STORE_IM2COLES28_NSA_17SM90_U32x4_STSM_NENSA_39AutoVectorizingCopyWithAssumedAlignmentILi128EEEEEEvvEEEEvNT_6ParamsE:
[----:B------:R-:W1:Y:S01]  /*0000*/  LDC R1, c[0x0][0x37c] ;  /* 0x0000df00ff017b82 */ /* 0x000e620000000800 */
[----:B------:R-:W2:Y:S01]  /*0010*/  S2R R48, SR_TID.X ;  /* 0x0000000000307919 */ /* 0x000ea20000002100 */
[----:B------:R-:W3:Y:S01]  /*0020*/  LDCU.64 UR8, c[0x0][0x990] ;  /* 0x00013200ff0877ac */ /* 0x000ee20008000a00 */
[----:B-1----:R-:W-:Y:S01]  /*0030*/  VIADD R1, R1, 0xfffffff8 ;  /* 0xfffffff801017836 */ /* 0x002fe20000000000 */
[----:B------:R-:W-:Y:S02]  /*0040*/  PRMT R49, RZ, 0x7610, R49 ;  /* 0x00007610ff317816 */ /* 0x000fe40000000031 */
[----:B------:R-:W-:Y:S01]  /*0050*/  ELECT P3, URZ, PT ;  /* 0x0000000000ff782f */ /* 0x000fe20003860000 */
[----:B---3--:R-:W-:-:S04]  /*0060*/  UISETP.NE.U32.AND UP0, UPT, UR8, URZ, UPT ;  /* 0x000000ff0800728c */ /* 0x008fc8000bf05070 */
[----:B------:R-:W-:Y:S01]  /*0070*/  UISETP.NE.AND.EX UP0, UPT, UR9, URZ, UPT, UP0 ;  /* 0x000000ff0900728c */ /* 0x000fe2000bf05300 */
[----:B--2---:R-:W-:-:S05]  /*0080*/  SHF.R.U32.HI R50, RZ, 0x5, R48 ;  /* 0x00000005ff327819 */ /* 0x004fca0000011630 */
[----:B------:R-:W1:Y:S02]  /*0090*/  SHFL.IDX PT, R0, R50, RZ, 0x1f ;  /* 0x00001fff32007589 */ /* 0x000e6400000e0000 */
[----:B-1----:R-:W-:Y:S01]  /*00a0*/  R2UR UR18, R0 ;  /* 0x00000000001272ca */ /* 0x002fe200000e0000 */
[----:B------:R-:W-:-:S14]  /*00b0*/  BRA.U UP0, `(.L_x_0) ;  /* 0x0000000100307547 */ /* 0x000fdc000b800000 */
[----:B------:R-:W1:Y:S02]  /*00c0*/  LDCU.64 UR4, c[0x0][0x988] ;  /* 0x00013100ff0477ac */ /* 0x000e640008000a00 */
[----:B-1----:R-:W-:-:S04]  /*00d0*/  UISETP.NE.U32.AND UP0, UPT, UR4, URZ, UPT ;  /* 0x000000ff0400728c */ /* 0x002fc8000bf05070 */
[----:B------:R-:W-:-:S09]  /*00e0*/  UISETP.NE.AND.EX UP0, UPT, UR5, URZ, UPT, UP0 ;  /* 0x000000ff0500728c */ /* 0x000fd2000bf05300 */
[----:B------:R-:W-:Y:S05]  /*00f0*/  BRA.U !UP0, `(.L_x_1) ;  /* 0x0000000108147547 */ /* 0x000fea000b800000 */
[----:B------:R-:W1:Y:S01]  /*0100*/  LDC.64 R2, c[0x0][0x988] ;  /* 0x00026200ff027b82 */ /* 0x000e620000000a00 */
[----:B------:R-:W1:Y:S02]  /*0110*/  LDCU.64 UR4, c[0x0][0x358] ;  /* 0x00006b00ff0477ac */ /* 0x000e640008000a00 */
[----:B-1----:R1:W5:Y:S01]  /*0120*/  LDG.E R27, desc[UR4][R2.64] ;  /* 0x00000004021b7981 */ /* 0x002362000c1e1900 */
[----:B------:R-:W-:Y:S01]  /*0130*/  HFMA2 R49, -RZ, RZ, 0, 5.9604644775390625e-08 ;  /* 0x00000001ff317431 */ /* 0x000fe200000001ff */
[----:B------:R-:W-:Y:S05]  /*0140*/  BRA `(.L_x_0) ;  /* 0x00000000000c7947 */ /* 0x000fea0003800000 */
.L_x_1:
[----:B------:R-:W1:Y:S01]  /*0150*/  LDCU UR4, c[0x0][0x980] ;  /* 0x00013000ff0477ac */ /* 0x000e620008000800 */
[----:B------:R-:W-:Y:S01]  /*0160*/  HFMA2 R49, -RZ, RZ, 0, 5.9604644775390625e-08 ;  /* 0x00000001ff317431 */ /* 0x000fe200000001ff */
[----:B-1----:R-:W-:-:S07]  /*0170*/  MOV R27, UR4 ;  /* 0x00000004001b7c02 */ /* 0x002fce0008000f00 */
.L_x_0:
[----:B------:R-:W2:Y:S02]  /*0180*/  LDCU.64 UR4, c[0x0][0x9b0] ;  /* 0x00013600ff0477ac */ /* 0x000ea40008000a00 */
[----:B--2---:R-:W-:-:S04]  /*0190*/  UISETP.NE.U32.AND UP0, UPT, UR4, URZ, UPT ;  /* 0x000000ff0400728c */ /* 0x004fc8000bf05070 */
[----:B------:R-:W-:-:S09]  /*01a0*/  UISETP.NE.AND.EX UP0, UPT, UR5, URZ, UPT, UP0 ;  /* 0x000000ff0500728c */ /* 0x000fd2000bf05300 */
[----:B------:R-:W-:Y:S05]  /*01b0*/  BRA.U UP0, `(.L_x_2) ;  /* 0x0000000100287547 */ /* 0x000fea000b800000 */
[----:B------:R-:W2:Y:S02]  /*01c0*/  LDCU.64 UR4, c[0x0][0x9a8] ;  /* 0x00013500ff0477ac */ /* 0x000ea40008000a00 */
[----:B--2---:R-:W-:-:S04]  /*01d0*/  UISETP.NE.U32.AND UP0, UPT, UR4, URZ, UPT ;  /* 0x000000ff0400728c */ /* 0x004fc8000bf05070 */
[----:B------:R-:W-:-:S09]  /*01e0*/  UISETP.NE.AND.EX UP0, UPT, UR5, URZ, UPT, UP0 ;  /* 0x000000ff0500728c */ /* 0x000fd2000bf05300 */
[----:B------:R-:W-:Y:S05]  /*01f0*/  BRA.U !UP0, `(.L_x_3) ;  /* 0x0000000108107547 */ /* 0x000fea000b800000 */
[----:B------:R-:W2:Y:S01]  /*0200*/  LDC.64 R24, c[0x0][0x9a8] ;  /* 0x00026a00ff187b82 */ /* 0x000ea20000000a00 */
[----:B------:R-:W2:Y:S02]  /*0210*/  LDCU.64 UR4, c[0x0][0x358] ;  /* 0x00006b00ff0477ac */ /* 0x000ea40008000a00 */
[----:B--2---:R2:W5:Y:S01]  /*0220*/  LDG.E R24, desc[UR4][R24.64] ;  /* 0x0000000418187981 */ /* 0x004562000c1e1900 */
[----:B------:R-:W-:Y:S05]  /*0230*/  BRA `(.L_x_2) ;  /* 0x0000000000087947 */ /* 0x000fea0003800000 */
.L_x_3:
[----:B------:R-:W2:Y:S02]  /*0240*/  LDCU UR4, c[0x0][0x9a0] ;  /* 0x00013400ff0477ac */ /* 0x000ea40008000800 */
[----:B--2---:R-:W-:Y:S02]  /*0250*/  MOV R24, UR4 ;  /* 0x0000000400187c02 */ /* 0x004fe40008000f00 */
.L_x_2:
[----:B------:R-:W-:Y:S01]  /*0260*/  IMAD.U32 R0, RZ, RZ, UR18 ;  /* 0x00000012ff007e24 */ /* 0x000fe2000f8e00ff */
[----:B------:R-:W-:Y:S04]  /*0270*/  BSSY.RECONVERGENT B0, `(.L_x_4) ;  /* 0x000000c000007945 */ /* 0x000fe80003800200 */
[C---:B------:R-:W-:Y:S02]  /*0280*/  ISETP.NE.OR P1, PT, R0.reuse, 0x1, !P3 ;  /* 0x000000010000780c */ /* 0x040fe40005f25670 */
[----:B------:R-:W-:-:S11]  /*0290*/  ISETP.NE.OR P0, PT, R0, 0x3, !P3 ;  /* 0x000000030000780c */ /* 0x000fd60005f05670 */
[----:B------:R-:W-:Y:S05]  /*02a0*/  @P1 BRA `(.L_x_5) ;  /* 0x0000000000201947 */ /* 0x000fea0003800000 */
[----:B------:R-:W3:Y:S02]  /*02b0*/  LDCU.64 UR4, c[0x0][0x348] ;  /* 0x00006900ff0477ac */ /* 0x000ee40008000a00 */
[----:B---3--:R-:W-:Y:S02]  /*02c0*/  UIADD3 UR6, UP1, UPT, UR4, 0x80, URZ ;  /* 0x0000008004067890 */ /* 0x008fe4000ff3e0ff */
[----:B------:R-:W-:Y:S02]  /*02d0*/  UIADD3 UR4, UP0, UPT, UR4, 0x200, URZ ;  /* 0x0000020004047890 */ /* 0x000fe4000ff1e0ff */
[----:B------:R-:W-:Y:S02]  /*02e0*/  UIADD3.X UR7, UPT, UPT, URZ, UR5, URZ, UP1, !UPT ;  /* 0x00000005ff077290 */ /* 0x000fe40008ffe4ff */
[----:B------:R-:W-:-:S07]  /*02f0*/  UIADD3.X UR5, UPT, UPT, URZ, UR5, URZ, UP0, !UPT ;  /* 0x00000005ff057290 */ /* 0x000fce00087fe4ff */
[----:B------:R3:W-:Y:S02]  /*0300*/  UTMACCTL.PF [UR6] ;  /* 0x00000000060079b9 */ /* 0x0007e40008040000 */
[----:B------:R3:W-:Y:S02]  /*0310*/  UTMACCTL.PF [UR4] ;  /* 0x00000000040079b9 */ /* 0x0007e40008040000 */
[----:B---3--:R-:W-:Y:S01]  /*0320*/  NOP ;  /* 0x0000000000007918 */ /* 0x008fe20000000000 */
.L_x_5:
[----:B------:R-:W-:Y:S05]  /*0330*/  BSYNC.RECONVERGENT B0 ;  /* 0x0000000000007941 */ /* 0x000fea0003800200 */
.L_x_4:
[----:B------:R-:W-:Y:S04]  /*0340*/  BSSY.RECONVERGENT B0, `(.L_x_6) ;  /* 0x000000a000007945 */ /* 0x000fe80003800200 */
        /* <DEDUP_REMOVED lines=9> */
.L_x_7:
[----:B------:R-:W-:Y:S05]  /*03e0*/  BSYNC.RECONVERGENT B0 ;  /* 0x0000000000007941 */ /* 0x000fea0003800200 */
.L_x_6:
[----:B------:R-:W3:Y:S01]  /*03f0*/  LDCU.64 UR4, c[0x0][0x988] ;  /* 0x00013100ff0477ac */ /* 0x000ee20008000a00 */
[----:B------:R-:W-:Y:S02]  /*0400*/  UISETP.EQ.U32.AND UP2, UPT, UR8, URZ, UPT ;  /* 0x000000ff0800728c */ /* 0x000fe4000bf42070 */
[----:B------:R-:W-:Y:S02]  /*0410*/  UPLOP3.LUT UP3, UPT, UPT, UPT, UPT, 0x80, 0x8 ;  /* 0x000000000008789c */ /* 0x000fe40003f6f070 */
[----:B---3--:R-:W-:-:S04]  /*0420*/  UISETP.NE.U32.AND UP0, UPT, UR4, URZ, UPT ;  /* 0x000000ff0400728c */ /* 0x008fc8000bf05070 */
[----:B------:R-:W-:-:S04]  /*0430*/  UISETP.NE.AND.EX UP1, UPT, UR5, URZ, UPT, UP0 ;  /* 0x000000ff0500728c */ /* 0x000fc8000bf25300 */
[----:B------:R-:W-:-:S04]  /*0440*/  UISETP.EQ.OR.EX UP4, UPT, UR9, URZ, !UP1, UP2 ;  /* 0x000000ff0900728c */ /* 0x000fc8000cf82720 */
[----:B------:R-:W-:-:S06]  /*0450*/  UP2UR UR4, UPR, URZ, 0x10 ;  /* 0x00000010ff047883 */ /* 0x000fcc0008000000 */
[----:B------:R-:W-:Y:S01]  /*0460*/  MOV R59, UR4 ;  /* 0x00000004003b7c02 */ /* 0x000fe20008000f00 */
[----:B------:R-:W-:Y:S06]  /*0470*/  BRA.U !UP4, `(.L_x_8) ;  /* 0x000000010c207547 */ /* 0x000fec000b800000 */
[----:B------:R-:W-:Y:S01]  /*0480*/  UISETP.NE.U32.AND UP2, UPT, UR8, URZ, UPT ;  /* 0x000000ff0800728c */ /* 0x000fe2000bf45070 */
[----:B-----5:R-:W-:Y:S01]  /*0490*/  FSETP.NEU.AND P0, PT, R27, RZ, PT ;  /* 0x000000ff1b00720b */ /* 0x020fe20003f0d000 */
[----:B------:R-:W-:Y:S02]  /*04a0*/  USEL UR4, URZ, 0xffffffff, UP1 ;  /* 0xffffffffff047887 */ /* 0x000fe40008800000 */
[----:B------:R-:W-:-:S10]  /*04b0*/  UISETP.NE.AND.EX UP2, UPT, UR9, URZ, UPT, UP2 ;  /* 0x000000ff0900728c */ /* 0x000fd4000bf45320 */
[----:B------:R-:W-:Y:S01]  /*04c0*/  VOTEU.ANY UP0, P0 ;  /* 0x0000000000ff7886 */ /* 0x000fe20000000100 */
[----:B------:R-:W-:-:S04]  /*04d0*/  @!UP2 USEL UR4, URZ, 0xffffffff, UP0 ;  /* 0xffffffffff04a887 */ /* 0x000fc80008000000 */
[----:B------:R-:W-:-:S04]  /*04e0*/  ULOP3.LUT UR4, UR4, 0x1, URZ, 0xc0, !UPT ;  /* 0x0000000104047892 */ /* 0x000fc8000f8ec0ff */
[----:B------:R-:W-:-:S11]  /*04f0*/  UISETP.NE.U32.AND UP3, UPT, UR4, 0x1, UPT ;  /* 0x000000010400788c */ /* 0x000fd6000bf65070 */
.L_x_8:
[----:B-1----:R-:W1:Y:S02]  /*0500*/  SHFL.IDX PT, R2, R50, RZ, 0x1f ;  /* 0x00001fff32027589 */ /* 0x002e6400000e0000 */
[----:B-1----:R-:W-:-:S13]  /*0510*/  ISETP.NE.AND P0, PT, R2, RZ, PT ;  /* 0x000000ff0200720c */ /* 0x002fda0003f05270 */
[----:B------:R-:W-:Y:S05]  /*0520*/  @P0 BRA `(.L_x_9) ;  /* 0x0000000000840947 */ /* 0x000fea0003800000 */
[----:B------:R-:W-:Y:S01]  /*0530*/  ELECT P0, URZ, PT ;  /* 0x0000000000ff782f */ /* 0x000fe20003800000 */
[----:B------:R-:W-:-:S12]  /*0540*/  BSSY.RECONVERGENT B0, `(.L_x_9) ;  /* 0x000001f000007945 */ /* 0x000fd80003800200 */
[----:B------:R-:W-:Y:S05]  /*0550*/  @!P0 BRA `(.L_x_10) ;  /* 0x0000000000748947 */ /* 0x000fea0003800000 */
[----:B------:R-:W1:Y:S01]  /*0560*/  S2UR UR4, SR_CgaCtaId ;  /* 0x00000000000479c3 */ /* 0x000e620000008800 */
[----:B------:R-:W-:Y:S01]  /*0570*/  UMOV UR5, 0x400 ;  /* 0x0000040000057882 */ /* 0x000fe20000000000 */
[----:B------:R-:W-:Y:S01]  /*0580*/  UMOV UR8, 0x1 ;  /* 0x0000000100087882 */ /* 0x000fe20000000000 */
[----:B------:R-:W-:Y:S01]  /*0590*/  UMOV UR6, 0x2 ;  /* 0x0000000200067882 */ /* 0x000fe20000000000 */
[----:B------:R-:W-:-:S04]  /*05a0*/  UIADD3 UR8, UPT, UPT, -UR8, 0x100000, URZ ;  /* 0x0010000008087890 */ /* 0x000fc8000fffe1ff */
[----:B------:R-:W-:Y:S02]  /*05b0*/  USHF.L.U32 UR9, UR8, 0xb, URZ ;  /* 0x0000000b08097899 */ /* 0x000fe400080006ff */
[----:B------:R-:W-:Y:S02]  /*05c0*/  USHF.L.U32 UR8, UR8, 0x1, URZ ;  /* 0x0000000108087899 */ /* 0x000fe400080006ff */
[----:B------:R-:W-:-:S04]  /*05d0*/  UIADD3 UR6, UPT, UPT, -UR6, 0x100000, URZ ;  /* 0x0010000006067890 */ /* 0x000fc8000fffe1ff */
[----:B------:R-:W-:Y:S02]  /*05e0*/  USHF.L.U32 UR7, UR6, 0xb, URZ ;  /* 0x0000000b06077899 */ /* 0x000fe400080006ff */
[----:B------:R-:W-:Y:S02]  /*05f0*/  USHF.L.U32 UR6, UR6, 0x1, URZ ;  /* 0x0000000106067899 */ /* 0x000fe400080006ff */
[----:B-1----:R-:W-:Y:S01]  /*0600*/  ULEA UR4, UR4, UR5, 0x18 ;  /* 0x0000000504047291 */ /* 0x002fe2000f8ec0ff */
[----:B------:R-:W1:Y:S11]  /*0610*/  FENCE.VIEW.ASYNC.S ;  /* 0x00000000000073c6 */ /* 0x000e760000000000 */
[----:B-1----:R1:W3:Y:S01]  /*0620*/  SYNCS.EXCH.64 URZ, [UR4], UR8 ;  /* 0x0000000804ff75b2 */ /* 0x0022e20008000100 */
[----:B------:R1:W4:Y:S01]  /*0630*/  SYNCS.EXCH.64 URZ, [UR4+0x40], UR6 ;  /* 0x0000400604ff75b2 */ /* 0x0003220008000100 */
[----:B------:R1:W1:Y:S01]  /*0640*/  SYNCS.EXCH.64 URZ, [UR4+0x8], UR8 ;  /* 0x0000080804ff75b2 */ /* 0x0002620008000100 */
        /* <DEDUP_REMOVED lines=13> */
[----:B------:R-:W-:Y:S01]  /*0720*/  NOP ;  /* 0x0000000000007918 */ /* 0x000fe20000000000 */
.L_x_10:
[----:B-1----:R-:W-:Y:S05]  /*0730*/  BSYNC.RECONVERGENT B0 ;  /* 0x0000000000007941 */ /* 0x002fea0003800200 */
.L_x_9:
[----:B------:R-:W1:Y:S01]  /*0740*/  SHFL.IDX PT, R2, R50, RZ, 0x1f ;  /* 0x00001fff32027589 */ /* 0x000e6200000e0000 */
[----:B------:R-:W-:Y:S01]  /*0750*/  NOP ;  /* 0x0000000000007918 */ /* 0x000fe20000000000 */
[----:B-1----:R-:W-:-:S13]  /*0760*/  ISETP.NE.AND P0, PT, R2, 0x1, PT ;  /* 0x000000010200780c */ /* 0x002fda0003f05270 */
[----:B------:R-:W-:Y:S05]  /*0770*/  @P0 BRA `(.L_x_11) ;  /* 0x0000000000580947 */ /* 0x000fea0003800000 */
        /* <DEDUP_REMOVED lines=9> */
[----:B------:R-:W-:Y:S01]  /*0810*/  USHF.L.U32 UR6, UR6, 0x1, URZ ;  /* 0x0000000106067899 */ /* 0x000fe200080006ff */
[----:B------:R-:W-:Y:S01]  /*0820*/  ELECT P0, URZ, PT ;  /* 0x0000000000ff782f */ /* 0x000fe20003800000 */
[----:B-1----:R-:W-:Y:S01]  /*0830*/  ULEA UR4, UR4, UR5, 0x18 ;  /* 0x0000000504047291 */ /* 0x002fe2000f8ec0ff */
[----:B------:R-:W1:Y:S11]  /*0840*/  FENCE.VIEW.ASYNC.S ;  /* 0x00000000000073c6 */ /* 0x000e760000000000 */
[----:B-1----:R1:W1:Y:S01]  /*0850*/  SYNCS.EXCH.64 URZ, [UR4+0x80], UR8 ;  /* 0x0000800804ff75b2 */ /* 0x0022620008000100 */
        /* <DEDUP_REMOVED lines=8> */
.L_x_11:
[----:B------:R-:W2:Y:S01]  /*08e0*/  SHFL.IDX PT, R2, R50, RZ, 0x1f ;  /* 0x00001fff32027589 */ /* 0x000ea200000e0000 */
[----:B------:R-:W-:Y:S01]  /*08f0*/  NOP ;  /* 0x0000000000007918 */ /* 0x000fe20000000000 */
[----:B--2---:R-:W-:-:S13]  /*0900*/  ISETP.NE.AND P0, PT, R2, 0x3, PT ;  /* 0x000000030200780c */ /* 0x004fda0003f05270 */
[----:B------:R-:W-:Y:S05]  /*0910*/  @P0 BRA `(.L_x_12) ;  /* 0x0000000000300947 */ /* 0x000fea0003800000 */
[----:B-1----:R-:W1:Y:S01]  /*0920*/  S2UR UR4, SR_CgaCtaId ;  /* 0x00000000000479c3 */ /* 0x002e620000008800 */
[----:B------:R-:W-:Y:S01]  /*0930*/  UMOV UR6, 0x400 ;  /* 0x0000040000067882 */ /* 0x000fe20000000000 */
[----:B------:R-:W-:Y:S01]  /*0940*/  UMOV UR5, 0x20 ;  /* 0x0000002000057882 */ /* 0x000fe20000000000 */
[----:B------:R-:W-:Y:S01]  /*0950*/  ELECT P0, URZ, PT ;  /* 0x0000000000ff782f */ /* 0x000fe20003800000 */
[----:B-1----:R-:W-:Y:S02]  /*0960*/  ULEA UR6, UR4, UR6, 0x18 ;  /* 0x0000000604067291 */ /* 0x002fe4000f8ec0ff */
[----:B------:R-:W-:-:S04]  /*0970*/  UIADD3 UR4, UPT, UPT, -UR5, 0x100000, URZ ;  /* 0x0010000005047890 */ /* 0x000fc8000fffe1ff */
[----:B------:R-:W-:Y:S02]  /*0980*/  USHF.L.U32 UR5, UR4, 0xb, URZ ;  /* 0x0000000b04057899 */ /* 0x000fe400080006ff */
[----:B------:R-:W-:Y:S01]  /*0990*/  USHF.L.U32 UR4, UR4, 0x1, URZ ;  /* 0x0000000104047899 */ /* 0x000fe200080006ff */
[----:B------:R-:W1:Y:S11]  /*09a0*/  FENCE.VIEW.ASYNC.S ;  /* 0x00000000000073c6 */ /* 0x000e760000000000 */
[----:B-1----:R2:W1:Y:S01]  /*09b0*/  SYNCS.EXCH.64 URZ, [UR6+0xc0], UR4 ;  /* 0x0000c00406ff75b2 */ /* 0x0024620008000100 */
[----:B------:R2:W1:Y:S02]  /*09c0*/  SYNCS.EXCH.64 URZ, [UR6+0xc8], UR4 ;  /* 0x0000c80406ff75b2 */ /* 0x0004640008000100 */
[----:B--2---:R-:W-:Y:S01]  /*09d0*/  NOP ;  /* 0x0000000000007918 */ /* 0x004fe20000000000 */
.L_x_12:
[----:B------:R-:W2:Y:S01]  /*09e0*/  SHFL.IDX PT, R2, R50, RZ, 0x1f ;  /* 0x00001fff32027589 */ /* 0x000ea200000e0000 */
[----:B------:R-:W-:Y:S01]  /*09f0*/  NOP ;  /* 0x0000000000007918 */ /* 0x000fe20000000000 */
[----:B--2---:R-:W-:-:S13]  /*0a00*/  ISETP.NE.AND P0, PT, R2, 0x4, PT ;  /* 0x000000040200780c */ /* 0x004fda0003f05270 */
[----:B------:R-:W-:Y:S05]  /*0a10*/  @P0 BRA `(.L_x_13) ;  /* 0x0000000000440947 */ /* 0x000fea0003800000 */
[----:B-1----:R-:W1:Y:S01]  /*0a20*/  S2UR UR6, SR_CgaCtaId ;  /* 0x00000000000679c3 */ /* 0x002e620000008800 */
[----:B------:R-:W-:Y:S01]  /*0a30*/  UMOV UR4, 0x1e0 ;  /* 0x000001e000047882 */ /* 0x000fe20000000000 */
[----:B------:R-:W-:Y:S01]  /*0a40*/  UMOV UR5, 0x400 ;  /* 0x0000040000057882 */ /* 0x000fe20000000000 */
[----:B------:R-:W-:Y:S01]  /*0a50*/  USEL UR4, UR4, 0x1a0, UP3 ;  /* 0x000001a004047887 */ /* 0x000fe20009800000 */
[----:B------:R-:W-:Y:S01]  /*0a60*/  UMOV UR8, 0x1 ;  /* 0x0000000100087882 */ /* 0x000fe20000000000 */
[----:B------:R-:W-:Y:S01]  /*0a70*/  ELECT P0, URZ, PT ;  /* 0x0000000000ff782f */ /* 0x000fe20003800000 */
[----:B------:R-:W-:-:S04]  /*0a80*/  UIADD3 UR8, UPT, UPT, -UR8, 0x100000, URZ ;  /* 0x0010000008087890 */ /* 0x000fc8000fffe1ff */
[----:B------:R-:W-:Y:S02]  /*0a90*/  USHF.L.U32 UR9, UR8, 0xb, URZ ;  /* 0x0000000b08097899 */ /* 0x000fe400080006ff */
[----:B------:R-:W-:Y:S02]  /*0aa0*/  USHF.L.U32 UR8, UR8, 0x1, URZ ;  /* 0x0000000108087899 */ /* 0x000fe400080006ff */
[----:B-1----:R-:W-:Y:S02]  /*0ab0*/  ULEA UR6, UR6, UR5, 0x18 ;  /* 0x0000000506067291 */ /* 0x002fe4000f8ec0ff */
[----:B------:R-:W-:-:S04]  /*0ac0*/  UIADD3 UR4, UPT, UPT, -UR4, 0x100000, URZ ;  /* 0x0010000004047890 */ /* 0x000fc8000fffe1ff */
[----:B------:R-:W-:Y:S02]  /*0ad0*/  USHF.L.U32 UR5, UR4, 0xb, URZ ;  /* 0x0000000b04057899 */ /* 0x000fe400080006ff */
[----:B------:R-:W-:Y:S01]  /*0ae0*/  USHF.L.U32 UR4, UR4, 0x1, URZ ;  /* 0x0000000104047899 */ /* 0x000fe200080006ff */
[----:B------:R-:W1:Y:S03]  /*0af0*/  FENCE.VIEW.ASYNC.S ;  /* 0x00000000000073c6 */ /* 0x000e660000000000 */
[----:B-1----:R2:W1:Y:S08]  /*0b00*/  SYNCS.EXCH.64 URZ, [UR6+0xd0], UR8 ;  /* 0x0000d00806ff75b2 */ /* 0x0024700008000100 */
[----:B------:R2:W1:Y:S02]  /*0b10*/  SYNCS.EXCH.64 URZ, [UR6+0xd8], UR4 ;  /* 0x0000d80406ff75b2 */ /* 0x0004640008000100 */
[----:B--2---:R-:W-:Y:S01]  /*0b20*/  NOP ;  /* 0x0000000000007918 */ /* 0x004fe20000000000 */
.L_x_13:
[----:B------:R-:W2:Y:S01]  /*0b30*/  SHFL.IDX PT, R2, R50, RZ, 0x1f ;  /* 0x00001fff32027589 */ /* 0x000ea200000e0000 */
[----:B------:R-:W-:Y:S01]  /*0b40*/  NOP ;  /* 0x0000000000007918 */ /* 0x000fe20000000000 */
[----:B--2---:R-:W-:-:S13]  /*0b50*/  ISETP.NE.AND P0, PT, R2, 0x5, PT ;  /* 0x000000050200780c */ /* 0x004fda0003f05270 */
[----:B------:R-:W-:Y:S05]  /*0b60*/  @P0 BRA `(.L_x_14) ;  /* 0x0000000000480947 */ /* 0x000fea0003800000 */
[----:B-1----:R-:W1:Y:S01]  /*0b70*/  S2UR UR4, SR_CgaCtaId ;  /* 0x00000000000479c3 */ /* 0x002e620000008800 */
        /* <DEDUP_REMOVED lines=15> */
[----:B------:R2:W1:Y:S02]  /*0c70*/  SYNCS.EXCH.64 URZ, [UR4+0xf8], UR6 ;  /* 0x0000f80604ff75b2 */ /* 0x0004640008000100 */
[----:B--2---:R-:W-:Y:S01]  /*0c80*/  NOP ;  /* 0x0000000000007918 */ /* 0x004fe20000000000 */
.L_x_14:
[----:B-1----:R-:W1:Y:S01]  /*0c90*/  LDCU UR4, c[0x0][0x36c] ;  /* 0x00006d80ff0477ac */ /* 0x002e620008000800 */
[----:B------:R-:W-:Y:S01]  /*0ca0*/  ISETP.NE.OR P3, PT, R0, 0x2, !P3 ;  /* 0x000000020000780c */ /* 0x000fe20005f65670 */
[----:B------:R-:W-:Y:S01]  /*0cb0*/  NOP ;  /* 0x0000000000007918 */ /* 0x000fe20000000000 */
[----:B------:R-:W-:Y:S01]  /*0cc0*/  LOP3.LUT R2, R48, 0x1f, RZ, 0xc0, !PT ;  /* 0x0000001f30027812 */ /* 0x000fe200078ec0ff */
[----:B------:R-:W-:Y:S02]  /*0cd0*/  UISETP.NE.AND UP4, UPT, UR18, 0x2, UPT ;  /* 0x000000021200788c */ /* 0x000fe4000bf85270 */
[----:B------:R-:W-:Y:S02]  /*0ce0*/  UISETP.NE.AND UP5, UPT, UR18, URZ, UPT ;  /* 0x000000ff1200728c */ /* 0x000fe4000bfa5270 */
[----:B-1----:R-:W-:-:S09]  /*0cf0*/  UISETP.EQ.U32.AND UP6, UPT, UR4, 0x1, UPT ;  /* 0x000000010400788c */ /* 0x002fd2000bfc2070 */
[----:B------:R-:W-:Y:S05]  /*0d00*/  BRA.U !UP6, `(.L_x_15) ;  /* 0x000000010e087547 */ /* 0x000fea000b800000 */
[----:B---34-:R-:W-:Y:S01]  /*0d10*/  UCGABAR_ARV ;  /* 0x00000000000079c7 */ /* 0x018fe20008000000 */
[----:B------:R-:W-:Y:S05]  /*0d20*/  BRA `(.L_x_16) ;  /* 0x0000000000047947 */ /* 0x000fea0003800000 */
.L_x_15:
[----:B---34-:R-:W-:Y:S01]  /*0d30*/  NOP ;  /* 0x0000000000007918 */ /* 0x018fe20000000000 */
.L_x_16:
[----:B------:R-:W1:Y:S01]  /*0d40*/  S2UR UR51, SR_CTAID.X ;  /* 0x00000000003379c3 */ /* 0x000e620000002500 */
[----:B------:R-:W-:-:S05]  /*0d50*/  CS2R.32 R58, SR_CgaSize ;  /* 0x00000000003a7805 */ /* 0x000fca0000008a00 */
[----:B------:R-:W-:-:S05]  /*0d60*/  IMAD R58, R58, -0xa0, RZ ;  /* 0xffffff603a3a7824 */ /* 0x000fca00078e02ff */
[----:B------:R-:W-:-:S14]  /*0d70*/  R2UR UR5, R58 ;  /* 0x000000003a0572ca */ /* 0x000fdc00000e0000 */
[----:B------:R-:W2:Y:S01]  /*0d80*/  LDCU UR5, c[0x0][UR5+0x2b0] ;  /* 0x00005600050577ac */ /* 0x000ea20008000800 */
[----:B------:R-:W-:-:S05]  /*0d90*/  CS2R.32 R58, SR_CgaSize ;  /* 0x00000000003a7805 */ /* 0x000fca0000008a00 */
[----:B------:R-:W-:-:S05]  /*0da0*/  IMAD R58, R58, -0xa0, RZ ;  /* 0xffffff603a3a7824 */ /* 0x000fca00078e02ff */
[----:B------:R-:W-:-:S14]  /*0db0*/  R2UR UR4, R58 ;  /* 0x000000003a0472ca */ /* 0x000fdc00000e0000 */
[----:B------:R-:W3:Y:S01]  /*0dc0*/  LDCU UR4, c[0x0][UR4+0x2b4] ;  /* 0x00005680040477ac */ /* 0x000ee20008000800 */
[----:B------:R-:W4:Y:S01]  /*0dd0*/  S2UR UR24, SR_CTAID.Y ;  /* 0x00000000001879c3 */ /* 0x000f220000002600 */
[----:B------:R-:W-:-:S05]  /*0de0*/  CS2R.32 R58, SR_CgaSize ;  /* 0x00000000003a7805 */ /* 0x000fca0000008a00 */
[----:B------:R-:W-:-:S05]  /*0df0*/  IMAD R58, R58, -0xa0, RZ ;  /* 0xffffff603a3a7824 */ /* 0x000fca00078e02ff */
[----:B------:R-:W-:-:S14]  /*0e00*/  R2UR UR7, R58 ;  /* 0x000000003a0772ca */ /* 0x000fdc00000e0000 */
[----:B------:R-:W3:Y:S01]  /*0e10*/  LDCU UR7, c[0x0][UR7+0x2a0] ;  /* 0x00005400070777ac */ /* 0x000ee20008000800 */
[----:B------:R-:W-:-:S05]  /*0e20*/  CS2R.32 R58, SR_CgaSize ;  /* 0x00000000003a7805 */ /* 0x000fca0000008a00 */
[----:B------:R-:W-:-:S05]  /*0e30*/  IMAD R58, R58, -0xa0, RZ ;  /* 0xffffff603a3a7824 */ /* 0x000fca00078e02ff */
[----:B------:R-:W-:-:S14]  /*0e40*/  R2UR UR8, R58 ;  /* 0x000000003a0872ca */ /* 0x000fdc00000e0000 */
[----:B------:R-:W3:Y:S01]  /*0e50*/  LDCU UR8, c[0x0][UR8+0x2a4] ;  /* 0x00005480080877ac */ /* 0x000ee20008000800 */
[----:B------:R-:W3:Y:S01]  /*0e60*/  LDCU UR19, c[0x0][0xc24] ;  /* 0x00018480ff1377ac */ /* 0x000ee20008000800 */
[----:B------:R-:W3:Y:S01]  /*0e70*/  LDCU UR39, c[0x0][0xc24] ;  /* 0x00018480ff2777ac */ /* 0x000ee20008000800 */
[----:B-1----:R-:W-:Y:S01]  /*0e80*/  I2FP.F32.U32 R3, UR51 ;  /* 0x0000003300037c45 */ /* 0x002fe20008201000 */
[----:B------:R-:W1:Y:S04]  /*0e90*/  LDCU UR22, c[0x0][0xc30] ;  /* 0x00018600ff1677ac */ /* 0x000e680008000800 */
[----:B--2---:R-:W-:Y:S01]  /*0ea0*/  FMUL R3, R3, UR5 ;  /* 0x0000000503037c20 */ /* 0x004fe20008400000 */
[----:B----4-:R-:W-:-:S05]  /*0eb0*/  I2FP.F32.U32 R0, UR24 ;  /* 0x0000001800007c45 */ /* 0x010fca0008201000 */
[----:B------:R-:W2:Y:S01]  /*0ec0*/  F2I.U32.TRUNC.NTZ R3, R3 ;  /* 0x0000000300037305 */ /* 0x000ea2000020f000 */
[----:B---3--:R-:W-:-:S07]  /*0ed0*/  FMUL R0, R0, UR4 ;  /* 0x0000000400007c20 */ /* 0x008fce0008400000 */
[----:B------:R-:W3:Y:S01]  /*0ee0*/  F2I.U32.TRUNC.NTZ R0, R0 ;  /* 0x0000000000007305 */ /* 0x000ee2000020f000 */
[----:B--2---:R-:W-:Y:S02]  /*0ef0*/  R2UR UR4, R3 ;  /* 0x00000000030472ca */ /* 0x004fe400000e0000 */
[----:B---3--:R-:W-:Y:S02]  /*0f00*/  R2UR UR6, R0 ;  /* 0x00000000000672ca */ /* 0x008fe400000e0000 */
[----:B------:R-:W-:-:S09]  /*0f10*/  PRMT R0, RZ, 0x7610, R0 ;  /* 0x00007610ff007816 */ /* 0x000fd20000000000 */
[----:B------:R-:W-:-:S04]  /*0f20*/  UIADD3 UR5, UPT, UPT, -UR4, URZ, URZ ;  /* 0x000000ff04057290 */ /* 0x000fc8000fffe1ff */
[----:B------:R-:W-:Y:S02]  /*0f30*/  UIMAD UR5, UR7, UR5, UR51 ;  /* 0x00000005070572a4 */ /* 0x000fe4000f8e0233 */
[----:B------:R-:W-:-:S04]  /*0f40*/  UIADD3 UR4, UPT, UPT, -UR6, URZ, URZ ;  /* 0x000000ff06047290 */ /* 0x000fc8000fffe1ff */
[----:B------:R-:W-:Y:S01]  /*0f50*/  IMAD.U32 R58, RZ, RZ, UR5 ;  /* 0x00000005ff3a7e24 */ /* 0x000fe2000f8e00ff */
[----:B------:R-:W-:-:S06]  /*0f60*/  UIMAD UR4, UR8, UR4, UR24 ;  /* 0x00000004080472a4 */ /* 0x000fcc000f8e0218 */
[----:B------:R-:W-:Y:S01]  /*0f70*/  IMAD.U32 R57, RZ, RZ, UR4 ;  /* 0x00000004ff397e24 */ /* 0x000fe2000f8e00ff */
[----:B-1----:R-:W-:Y:S06]  /*0f80*/  BRA.U UP5, `(.L_x_17) ;  /* 0x00000001052c7547 */ /* 0x002fec000b800000 */
[----:B------:R-:W-:Y:S02]  /*0f90*/  R2UR UR4, R57 ;  /* 0x00000000390472ca */ /* 0x000fe400000e0000 */
[----:B------:R-:W-:-:S11]  /*0fa0*/  R2UR UR6, R58 ;  /* 0x000000003a0672ca */ /* 0x000fd600000e0000 */
[----:B------:R-:W-:-:S04]  /*0fb0*/  UISETP.NE.AND UP0, UPT, UR4, URZ, UPT ;  /* 0x000000ff0400728c */ /* 0x000fc8000bf05270 */
[----:B------:R-:W-:-:S04]  /*0fc0*/  UISETP.EQ.OR UP0, UPT, UR6, URZ, !UP0 ;  /* 0x000000ff0600728c */ /* 0x000fc8000c702670 */
[----:B------:R-:W-:Y:S02]  /*0fd0*/  USEL UR5, URZ, 0x1, !UP0 ;  /* 0x00000001ff057887 */ /* 0x000fe4000c000000 */
[----:B------:R-:W-:-:S04]  /*0fe0*/  UISETP.NE.AND UP0, UPT, UR4, URZ, UPT ;  /* 0x000000ff0400728c */ /* 0x000fc8000bf05270 */
[----:B------:R-:W-:Y:S02]  /*0ff0*/  USEL UR4, URZ, 0x2, UP0 ;  /* 0x00000002ff047887 */ /* 0x000fe40008000000 */
[----:B------:R-:W-:-:S04]  /*1000*/  UISETP.NE.AND UP0, UPT, UR6, 0x1, UPT ;  /* 0x000000010600788c */ /* 0x000fc8000bf05270 */
[----:B------:R-:W-:-:S04]  /*1010*/  USEL UR4, UR4, 0x2, UP0 ;  /* 0x0000000204047887 */ /* 0x000fc80008000000 */
[----:B------:R-:W-:-:S06]  /*1020*/  UIADD3 UR4, UPT, UPT, UR5, UR4, URZ ;  /* 0x0000000405047290 */ /* 0x000fcc000fffe0ff */
[----:B------:R-:W-:-:S07]  /*1030*/  IMAD.U32 R0, RZ, RZ, UR4 ;  /* 0x00000004ff007e24 */ /* 0x000fce000f8e00ff */
.L_x_17:
[----:B------:R-:W1:Y:S01]  /*1040*/  S2UR UR52, SR_CTAID.Z ;  /* 0x00000000003479c3 */ /* 0x000e620000002700 */
[----:B------:R-:W-:-:S09]  /*1050*/  UISETP.GE.AND UP0, UPT, UR19, 0x1, UPT ;  /* 0x000000011300788c */ /* 0x000fd2000bf06270 */
[----:B------:R-:W-:Y:S05]  /*1060*/  BRA.U !UP0, `(.L_x_18) ;  /* 0x0000000108d47547 */ /* 0x000fea000b800000 */
[----:B------:R-:W2:Y:S01]  /*1070*/  LDCU.128 UR12, c[0x0][0xc10] ;  /* 0x00018200ff0c77ac */ /* 0x000ea20008000c00 */
[----:B------:R-:W3:Y:S01]  /*1080*/  LDCU UR20, c[0x0][0xc0c] ;  /* 0x00018180ff1477ac */ /* 0x000ee20008000800 */
[----:B------:R-:W4:Y:S01]  /*1090*/  LDCU UR6, c[0x0][0x370] ;  /* 0x00006e00ff0677ac */ /* 0x000f220008000800 */
[----:B------:R-:W1:Y:S01]  /*10a0*/  LDCU UR7, c[0x0][0x374] ;  /* 0x00006e80ff0777ac */ /* 0x000e620008000800 */
[----:B------:R-:W1:Y:S01]  /*10b0*/  LDCU UR21, c[0x0][0xc20] ;  /* 0x00018400ff1577ac */ /* 0x000e620008000800 */
[----:B--2---:R-:W-:Y:S02]  /*10c0*/  UIMAD.WIDE.U32 UR4, UR51, UR12, URZ ;  /* 0x0000000c330472a5 */ /* 0x004fe4000f8e00ff */
[----:B---3--:R-:W-:Y:S01]  /*10d0*/  UISETP.NE.AND UP0, UPT, UR20, 0x1, UPT ;  /* 0x000000011400788c */ /* 0x008fe2000bf05270 */
[----:B------:R-:W2:Y:S01]  /*10e0*/  LDCU.64 UR8, c[0x0][0xc28] ;  /* 0x00018500ff0877ac */ /* 0x000ea20008000a00 */
[----:B----4-:R-:W-:-:S03]  /*10f0*/  UIMAD.WIDE.U32 UR10, UR6, UR12, URZ ;  /* 0x0000000c060a72a5 */ /* 0x010fc6000f8e00ff */
[----:B------:R-:W-:Y:S01]  /*1100*/  UMOV UR4, UR5 ;  /* 0x0000000500047c82 */ /* 0x000fe20008000000 */
[----:B------:R-:W-:Y:S02]  /*1110*/  UISETP.NE.AND UP2, UPT, UR19, 0x1, UPT ;  /* 0x000000011300788c */ /* 0x000fe4000bf45270 */
[----:B------:R-:W-:Y:S01]  /*1120*/  USHF.R.U32.HI UR4, URZ, UR13, UR4 ;  /* 0x0000000dff047299 */ /* 0x000fe20008011604 */
[----:B------:R-:W-:Y:S01]  /*1130*/  UMOV UR10, UR11 ;  /* 0x0000000b000a7c82 */ /* 0x000fe20008000000 */
[----:B------:R-:W-:Y:S02]  /*1140*/  UIMAD.WIDE.U32 UR16, UR24, UR15, URZ ;  /* 0x0000000f181072a5 */ /* 0x000fe4000f8e00ff */
[----:B------:R-:W-:Y:S02]  /*1150*/  USEL UR5, UR51, UR4, !UP0 ;  /* 0x0000000433057287 */ /* 0x000fe4000c000000 */
[----:B------:R-:W-:Y:S02]  /*1160*/  @UP0 USHF.R.U32.HI UR6, URZ, UR13, UR10 ;  /* 0x0000000dff060299 */ /* 0x000fe4000801160a */
[----:B------:R-:W-:-:S02]  /*1170*/  UISETP.NE.AND UP0, UPT, UR14, 0x1, UPT ;  /* 0x000000010e00788c */ /* 0x000fc4000bf05270 */
[----:B-1----:R-:W-:Y:S02]  /*1180*/  UIMAD.WIDE.U32 UR10, UR7, UR15, URZ ;  /* 0x0000000f070a72a5 */ /* 0x002fe4000f8e00ff */
[----:B--2---:R-:W-:Y:S01]  /*1190*/  UIMAD.WIDE.U32 UR12, UR6, UR8, URZ ;  /* 0x00000008060c72a5 */ /* 0x004fe2000f8e00ff */
[----:B------:R-:W-:Y:S02]  /*11a0*/  UMOV UR4, UR17 ;  /* 0x0000001100047c82 */ /* 0x000fe40008000000 */
[----:B------:R-:W-:Y:S02]  /*11b0*/  USHF.R.U32.HI UR4, URZ, UR21, UR4 ;  /* 0x00000015ff047299 */ /* 0x000fe40008011604 */
[----:B------:R-:W-:Y:S02]  /*11c0*/  UMOV UR10, UR11 ;  /* 0x0000000b000a7c82 */ /* 0x000fe40008000000 */
[----:B------:R-:W-:Y:S01]  /*11d0*/  UMOV UR12, UR13 ;  /* 0x0000000d000c7c82 */ /* 0x000fe20008000000 */
[----:B------:R-:W-:-:S02]  /*11e0*/  @UP0 USHF.R.U32.HI UR7, URZ, UR21, UR10 ;  /* 0x00000015ff070299 */ /* 0x000fc4000801160a */
[----:B------:R-:W-:Y:S02]  /*11f0*/  USEL UR4, UR24, UR4, !UP0 ;  /* 0x0000000418047287 */ /* 0x000fe4000c000000 */
[----:B------:R-:W-:Y:S02]  /*1200*/  UIMAD.WIDE.U32 UR10, UR7, UR8, URZ ;  /* 0x00000008070a72a5 */ /* 0x000fe4000f8e00ff */
[----:B------:R-:W-:Y:S02]  /*1210*/  @UP2 USHF.R.U32.HI UR6, URZ, UR9, UR12 ;  /* 0x00000009ff062299 */ /* 0x000fe4000801160c */
[----:B------:R-:W-:-:S03]  /*1220*/  UIMAD.WIDE.U32 UR12, UR4, UR8, URZ ;  /* 0x00000008040c72a5 */ /* 0x000fc6000f8e00ff */
[----:B------:R-:W-:Y:S02]  /*1230*/  UMOV UR10, UR11 ;  /* 0x0000000b000a7c82 */ /* 0x000fe40008000000 */
[----:B------:R-:W-:Y:S02]  /*1240*/  @UP2 USHF.R.U32.HI UR7, URZ, UR9, UR10 ;  /* 0x00000009ff072299 */ /* 0x000fe4000801160a */
[----:B------:R-:W-:Y:S02]  /*1250*/  UIMAD UR10, UR6, UR19, URZ ;  /* 0x00000013060a72a4 */ /* 0x000fe4000f8e02ff */
[----:B------:R-:W-:-:S04]  /*1260*/  UIMAD UR7, UR7, UR19, URZ ;  /* 0x00000013070772a4 */ /* 0x000fc8000f8e02ff */
[----:B------:R-:W-:-:S03]  /*1270*/  UISETP.GE.AND UP0, UPT, UR4, UR7, UPT ;  /* 0x000000070400728c */ /* 0x000fc6000bf06270 */
[----:B------:R-:W-:Y:S01]  /*1280*/  UMOV UR7, UR13 ;  /* 0x0000000d00077c82 */ /* 0x000fe20008000000 */
[----:B------:R-:W-:Y:S02]  /*1290*/  UISETP.GE.OR UP0, UPT, UR5, UR10, UP0 ;  /* 0x0000000a0500728c */ /* 0x000fe40008706670 */
[----:B------:R-:W-:Y:S02]  /*12a0*/  UIMAD.WIDE.U32 UR10, UR5, UR8, URZ ;  /* 0x00000008050a72a5 */ /* 0x000fe4000f8e00ff */
[----:B------:R-:W-:Y:S02]  /*12b0*/  USHF.R.U32.HI UR7, URZ, UR9, UR7 ;  /* 0x00000009ff077299 */ /* 0x000fe40008011607 */
[----:B------:R-:W-:Y:S02]  /*12c0*/  UIADD3 UR10, UPT, UPT, -UR4, URZ, URZ ;  /* 0x000000ff040a7290 */ /* 0x000fe4000fffe1ff */
[----:B------:R-:W-:Y:S02]  /*12d0*/  USEL UR7, UR4, UR7, !UP2 ;  /* 0x0000000704077287 */ /* 0x000fe4000d000000 */
[----:B------:R-:W-:Y:S01]  /*12e0*/  UIMAD UR10, UR14, UR10, UR24 ;  /* 0x0000000a0e0a72a4 */ /* 0x000fe2000f8e0218 */
[----:B------:R-:W-:Y:S01]  /*12f0*/  @!UP0 UMOV UR8, UR11 ;  /* 0x0000000b00088c82 */ /* 0x000fe20008000000 */
[----:B------:R-:W-:-:S02]  /*1300*/  UIADD3 UR11, UPT, UPT, -UR5, URZ, URZ ;  /* 0x000000ff050b7290 */ /* 0x000fc4000fffe1ff */
[----:B------:R-:W-:Y:S02]  /*1310*/  @!UP0 USHF.R.U32.HI UR8, URZ, UR9, UR8 ;  /* 0x00000009ff088299 */ /* 0x000fe40008011608 */
[----:B------:R-:W-:Y:S02]  /*1320*/  UIADD3 UR9, UPT, UPT, -UR7, URZ, URZ ;  /* 0x000000ff07097290 */ /* 0x000fe4000fffe1ff */
[----:B------:R-:W-:Y:S02]  /*1330*/  @!UP0 USEL UR8, UR5, UR8, !UP2 ;  /* 0x0000000805088287 */ /* 0x000fe4000d000000 */
[----:B------:R-:W-:Y:S02]  /*1340*/  UIMAD UR9, UR19, UR9, UR4 ;  /* 0x00000009130972a4 */ /* 0x000fe4000f8e0204 */
[----:B------:R-:W-:Y:S02]  /*1350*/  @!UP0 UIADD3 UR7, UPT, UPT, UR7, -UR8, URZ ;  /* 0x8000000807078290 */ /* 0x000fe4000fffe0ff */
[----:B------:R-:W-:-:S02]  /*1360*/  @!UP0 UIMAD UR6, UR9, UR6, UR8 ;  /* 0x00000006090682a4 */ /* 0x000fc4000f8e0208 */
[----:B------:R-:W-:Y:S02]  /*1370*/  @!UP0 UIMAD UR4, UR7, UR19, UR5 ;  /* 0x00000013070482a4 */ /* 0x000fe4000f8e0205 */
[----:B------:R-:W-:Y:S02]  /*1380*/  UIMAD UR51, UR20, UR11, UR51 ;  /* 0x0000000b143372a4 */ /* 0x000fe4000f8e0233 */
[----:B------:R-:W-:Y:S01]  /*1390*/  UIMAD UR24, UR4, UR14, UR10 ;  /* 0x0000000e041872a4 */ /* 0x000fe2000f8e020a */
[----:B------:R-:W-:Y:S02]  /*13a0*/  @!UP0 UMOV UR5, UR6 ;  /* 0x0000000600058c82 */ /* 0x000fe40008000000 */
[----:B------:R-:W-:-:S12]  /*13b0*/  UIMAD UR51, UR5, UR20, UR51 ;  /* 0x00000014053372a4 */ /* 0x000fd8000f8e0233 */
.L_x_18:
[----:B------:R-:W-:-:S09]  /*13c0*/  UISETP.NE.AND UP0, UPT, UR22, 0x1, UPT ;  /* 0x000000011600788c */ /* 0x000fd2000bf05270 */
[----:B------:R-:W-:Y:S05]  /*13d0*/  BRA.U UP0, `(.L_x_19) ;  /* 0x0000000100447547 */ /* 0x000fea000b800000 */
[----:B------:R-:W2:Y:S01]  /*13e0*/  LDCU.128 UR8, c[0x0][0xc10] ;  /* 0x00018200ff0877ac */ /* 0x000ea20008000c00 */
[----:B------:R-:W3:Y:S01]  /*13f0*/  LDCU UR12, c[0x0][0xc0c] ;  /* 0x00018180ff0c77ac */ /* 0x000ee20008000800 */
[----:B------:R-:W4:Y:S01]  /*1400*/  LDCU UR13, c[0x0][0xc20] ;  /* 0x00018400ff0d77ac */ /* 0x000f220008000800 */
[----:B--2---:R-:W-:Y:S02]  /*1410*/  UIMAD.WIDE.U32 UR4, UR51, UR8, URZ ;  /* 0x00000008330472a5 */ /* 0x004fe4000f8e00ff */
[----:B------:R-:W-:Y:S02]  /*1420*/  UIMAD.WIDE.U32 UR6, UR24, UR11, URZ ;  /* 0x0000000b180672a5 */ /* 0x000fe4000f8e00ff */
[----:B---3--:R-:W-:-:S03]  /*1430*/  UISETP.NE.AND UP0, UPT, UR12, 0x1, UPT ;  /* 0x000000010c00788c */ /* 0x008fc6000bf05270 */
[----:B------:R-:W-:Y:S02]  /*1440*/  UMOV UR4, UR5 ;  /* 0x0000000500047c82 */ /* 0x000fe40008000000 */
[----:B------:R-:W-:-:S04]  /*1450*/  USHF.R.U32.HI UR4, URZ, UR9, UR4 ;  /* 0x00000009ff047299 */ /* 0x000fc80008011604 */
[----:B------:R-:W-:Y:S02]  /*1460*/  USEL UR5, UR51, UR4, !UP0 ;  /* 0x0000000433057287 */ /* 0x000fe4000c000000 */
[----:B------:R-:W-:Y:S01]  /*1470*/  UISETP.NE.AND UP0, UPT, UR10, 0x1, UPT ;  /* 0x000000010a00788c */ /* 0x000fe2000bf05270 */
[----:B------:R-:W-:Y:S02]  /*1480*/  UMOV UR4, UR7 ;  /* 0x0000000700047c82 */ /* 0x000fe40008000000 */
[----:B----4-:R-:W-:-:S04]  /*1490*/  USHF.R.U32.HI UR4, URZ, UR13, UR4 ;  /* 0x0000000dff047299 */ /* 0x010fc80008011604 */
[----:B------:R-:W-:-:S04]  /*14a0*/  USEL UR4, UR24, UR4, !UP0 ;  /* 0x0000000418047287 */ /* 0x000fc8000c000000 */
[----:B------:R-:W-:Y:S02]  /*14b0*/  UIADD3 UR6, UPT, UPT, UR5, -UR4, URZ ;  /* 0x8000000405067290 */ /* 0x000fe4000fffe0ff */
[----:B------:R-:W-:Y:S02]  /*14c0*/  UIADD3 UR4, UPT, UPT, -UR5, UR4, URZ ;  /* 0x0000000405047290 */ /* 0x000fe4000fffe1ff */
[----:B------:R-:W-:Y:S02]  /*14d0*/  UIMAD UR24, UR6, UR10, UR24 ;  /* 0x0000000a061872a4 */ /* 0x000fe4000f8e0218 */
[----:B------:R-:W-:-:S12]  /*14e0*/  UIMAD UR51, UR4, UR12, UR51 ;  /* 0x0000000c043372a4 */ /* 0x000fd8000f8e0233 */
.L_x_19:
[----:B------:R-:W-:Y:S01]  /*14f0*/  UISETP.NE.AND UP0, UPT, UR18, 0x2, UPT ;  /* 0x000000021200788c */ /* 0x000fe2000bf05270 */
[----:B------:R-:W-:Y:S09]  /*1500*/  BRA.U !UP6, `(.L_x_20) ;  /* 0x000000010e0c7547 */ /* 0x000ff2000b800000 */
[----:B------:R-:W-:Y:S01]  /*1510*/  UCGABAR_WAIT ;  /* 0x0000000000007dc7 */ /* 0x000fe20008000000 */
[----:B------:R-:W-:Y:S01]  /*1520*/  CCTL.IVALL ;  /* 0x00000000ff00798f */ /* 0x000fe20002000000 */
[----:B------:R-:W-:Y:S05]  /*1530*/  BRA `(.L_x_21) ;  /* 0x0000000000047947 */ /* 0x000fea0003800000 */
.L_x_20:
[----:B------:R-:W-:Y:S06]  /*1540*/  BAR.SYNC.DEFER_BLOCKING 0x0 ;  /* 0x0000000000007b1d */ /* 0x000fec0000010000 */
.L_x_21:
[----:B------:R-:W-:Y:S05]  /*1550*/  BRA.U UP0, `(.L_x_22) ;  /* 0x0000001900e07547 */ /* 0x000fea000b800000 */
[----:B------:R-:W2:Y:S01]  /*1560*/  LDCU UR5, c[0x0][0x388] ;  /* 0x00007100ff0577ac */ /* 0x000ea20008000800 */
[----:B------:R-:W3:Y:S01]  /*1570*/  S2UR UR9, SR_CgaCtaId ;  /* 0x00000000000979c3 */ /* 0x000ee20000008800 */
[----:B------:R-:W-:Y:S01]  /*1580*/  PLOP3.LUT P1, PT, PT, PT, UP3, 0x80, 0x8 ;  /* 0x000000000008781c */ /* 0x000fe20003f2f038 */
[----:B------:R-:W-:Y:S01]  /*1590*/  IMAD.MOV.U32 R3, RZ, RZ, 0x1 ;  /* 0x00000001ff037424 */ /* 0x000fe200078e00ff */
[----:B------:R-:W4:Y:S01]  /*15a0*/  LDCU UR8, c[0x0][0x38c] ;  /* 0x00007180ff0877ac */ /* 0x000f220008000800 */
[----:B------:R-:W-:Y:S01]  /*15b0*/  ISETP.EQ.OR P2, PT, R2, RZ, P3 ;  /* 0x000000ff0200720c */ /* 0x000fe20001f42670 */
[----:B------:R-:W-:Y:S01]  /*15c0*/  IMAD.MOV.U32 R2, RZ, RZ, RZ ;  /* 0x000000ffff027224 */ /* 0x000fe200078e00ff */
[----:B------:R-:W-:Y:S01]  /*15d0*/  PLOP3.LUT P1, PT, P1, PT, PT, 0x8, 0x80 ;  /* 0x000000000080781c */ /* 0x000fe20000f2e170 */
[----:B------:R-:W1:Y:S01]  /*15e0*/  LDCU.64 UR6, c[0x0][0x390] ;  /* 0x00007200ff0677ac */ /* 0x000e620008000a00 */
[----:B------:R-:W-:Y:S01]  /*15f0*/  UMOV UR36, 0x400 ;  /* 0x0000040000247882 */ /* 0x000fe20000000000 */
[----:B------:R-:W-:-:S02]  /*1600*/  UISETP.NE.AND UP1, UPT, UR18, URZ, UPT ;  /* 0x000000ff1200728c */ /* 0x000fc4000bf25270 */
[----:B------:R-:W-:Y:S01]  /*1610*/  USEL UR37, URZ, 0x1, UP4 ;  /* 0x00000001ff257887 */ /* 0x000fe2000a000000 */
[----:B------:R-:W1:Y:S01]  /*1620*/  LDCU UR54, c[0x0][0x370] ;  /* 0x00006e00ff3677ac */ /* 0x000e620008000800 */
[----:B--2---:R-:W-:Y:S01]  /*1630*/  UIADD3 UR5, UPT, UPT, UR5, 0x3f, URZ ;  /* 0x0000003f05057890 */ /* 0x004fe2000fffe0ff */
[----:B------:R-:W2:Y:S03]  /*1640*/  LDCU.64 UR44, c[0x0][0x348] ;  /* 0x00006900ff2c77ac */ /* 0x000ea60008000a00 */
[----:B------:R-:W-:Y:S02]  /*1650*/  USHF.R.S32.HI UR4, URZ, 0x1f, UR5 ;  /* 0x0000001fff047899 */ /* 0x000fe40008011405 */
[----:B---3--:R-:W-:Y:S02]  /*1660*/  USHF.L.U32 UR38, UR9, 0xd, URZ ;  /* 0x0000000d09267899 */ /* 0x008fe400080006ff */
[----:B------:R-:W-:-:S02]  /*1670*/  ULEA.HI UR4, UR4, UR5, URZ, 0x6 ;  /* 0x0000000504047291 */ /* 0x000fc4000f8f30ff */
[----:B------:R-:W-:Y:S02]  /*1680*/  USHF.L.U32 UR5, UR9, 0x6, URZ ;  /* 0x0000000609057899 */ /* 0x000fe400080006ff */
[----:B------:R-:W-:Y:S02]  /*1690*/  USHF.R.S32.HI UR4, URZ, 0x6, UR4 ;  /* 0x00000006ff047899 */ /* 0x000fe40008011404 */
[----:B------:R-:W-:Y:S02]  /*16a0*/  ULOP3.LUT UR57, UR5, 0x40, URZ, 0xc0, !UPT ;  /* 0x0000004005397892 */ /* 0x000fe4000f8ec0ff */
[----:B----4-:R-:W-:Y:S02]  /*16b0*/  UIMAD UR4, UR4, UR8, URZ ;  /* 0x00000008040472a4 */ /* 0x010fe4000f8e02ff */
[----:B------:R-:W-:Y:S02]  /*16c0*/  ULOP3.LUT UR38, UR38, 0x2000, URZ, 0xc0, !UPT ;  /* 0x0000200026267892 */ /* 0x000fe4000f8ec0ff */
[----:B-1----:R-:W-:-:S02]  /*16d0*/  UIMAD UR4, UR4, UR6, URZ ;  /* 0x00000006040472a4 */ /* 0x002fc4000f8e02ff */
[----:B------:R-:W-:Y:S02]  /*16e0*/  ULEA UR36, UR9, UR36, 0x18 ;  /* 0x0000002409247291 */ /* 0x000fe4000f8ec0ff */
[----:B------:R-:W-:Y:S01]  /*16f0*/  UIMAD UR55, UR4, UR7, URZ ;  /* 0x00000007043772a4 */ /* 0x000fe2000f8e02ff */
[----:B------:R-:W1:Y:S03]  /*1700*/  LDCU UR53, c[0x0][0x374] ;  /* 0x00006e80ff3577ac */ /* 0x000e660008000800 */
[----:B------:R-:W-:Y:S02]  /*1710*/  UISETP.NE.AND UP2, UPT, UR55, URZ, UPT ;  /* 0x000000ff3700728c */ /* 0x000fe4000bf45270 */
[----:B------:R-:W-:Y:S02]  /*1720*/  UISETP.LT.U32.AND UP0, UPT, UR55, 0x8, UPT ;  /* 0x000000083700788c */ /* 0x000fe4000bf01070 */
[----:B------:R-:W-:-:S02]  /*1730*/  USEL UR37, UR37, 0x2, UP1 ;  /* 0x0000000225257887 */ /* 0x000fc40008800000 */
[----:B------:R-:W-:Y:S02]  /*1740*/  USEL UR4, UR55, 0x8, UP0 ;  /* 0x0000000837047887 */ /* 0x000fe40008000000 */
[----:B------:R-:W-:Y:S02]  /*1750*/  UIADD3 UR38, UPT, UPT, UR36, 0x14400, UR38 ;  /* 0x0001440024267890 */ /* 0x000fe4000fffe026 */
[----:B------:R-:W-:Y:S02]  /*1760*/  UIADD3 UR5, UPT, UPT, UR4, -0x1, URZ ;  /* 0xffffffff04057890 */ /* 0x000fe4000fffe0ff */
[----:B------:R-:W-:Y:S02]  /*1770*/  @!UP2 UIADD3 UR5, UPT, UPT, UR4, URZ, URZ ;  /* 0x000000ff0405a290 */ /* 0x000fe4000fffe0ff */
[----:B------:R-:W-:Y:S02]  /*1780*/  UIADD3 UR52, UPT, UPT, UR55, -UR4, URZ ;  /* 0x8000000437347290 */ /* 0x000fe4000fffe0ff */
[----:B------:R-:W-:Y:S01]  /*1790*/  UIADD3 UR56, UPT, UPT, UR5, 0x1, URZ ;  /* 0x0000000105387890 */ /* 0x000fe2000fffe0ff */
[----:B------:R-:W-:Y:S01]  /*17a0*/  UMOV UR29, URZ ;  /* 0x000000ff001d7c82 */ /* 0x000fe20008000000 */
[----:B------:R-:W-:Y:S01]  /*17b0*/  UMOV UR34, URZ ;  /* 0x000000ff00227c82 */ /* 0x000fe20008000000 */
[----:B-12---:R-:W-:-:S09]  /*17c0*/  UMOV UR42, URZ ;  /* 0x000000ff002a7c82 */ /* 0x006fd20008000000 */
.L_x_40:
[----:B------:R-:W-:Y:S01]  /*17d0*/  ULEA UR4, UR29, UR36, 0x3 ;  /* 0x000000241d047291 */ /* 0x000fe2000f8e18ff */
[----:B------:R-:W-:Y:S01]  /*17e0*/  SHF.L.U32 R0, R3, 0x1f, RZ ;  /* 0x0000001f03007819 */ /* 0x000fe200000006ff */
[----:B------:R-:W-:Y:S02]  /*17f0*/  UISETP.NE.AND UP0, UPT, UR55, URZ, UPT ;  /* 0x000000ff3700728c */ /* 0x000fe4000bf05270 */
[----:B------:R-:W-:Y:S02]  /*1800*/  USHF.L.U32 UR43, UR51, 0x6, URZ ;  /* 0x00000006332b7899 */ /* 0x000fe400080006ff */
[----:B------:R-:W-:Y:S01]  /*1810*/  ULEA UR19, UR24, UR57, 0x7 ;  /* 0x0000003918137291 */ /* 0x000fe2000f8e38ff */
[----:B------:R-:W-:Y:S02]  /*1820*/  UMOV UR26, URZ ;  /* 0x000000ff001a7c82 */ /* 0x000fe40008000000 */
[----:B------:R1:W2:Y:S01]  /*1830*/  SYNCS.PHASECHK.TRANS64.TRYWAIT P0, [UR4+0x40], R0 ;  /* 0x00004000ff0075a7 */ /* 0x0002a20008001104 */
[----:B------:R-:W-:Y:S01]  /*1840*/  UMOV UR22, URZ ;  /* 0x000000ff00167c82 */ /* 0x000fe20008000000 */
[----:B------:R-:W-:Y:S01]  /*1850*/  UMOV UR21, URZ ;  /* 0x000000ff00157c82 */ /* 0x000fe20008000000 */
[----:B------:R-:W-:Y:S01]  /*1860*/  UMOV UR20, URZ ;  /* 0x000000ff00147c82 */ /* 0x000fe20008000000 */
[----:B------:R-:W-:Y:S05]  /*1870*/  BRA.U !UP0, `(.L_x_23) ;  /* 0x0000000508a07547 */ /* 0x000fea000b800000 */
[----:B------:R-:W3:Y:S01]  /*1880*/  LDCU.128 UR12, c[0x0][0x480] ;  /* 0x00009000ff0c77ac */ /* 0x000ee20008000c00 */
[----:B------:R-:W4:Y:S01]  /*1890*/  LDCU.128 UR8, c[0x0][0x490] ;  /* 0x00009200ff0877ac */ /* 0x000f220008000c00 */
[----:B------:R-:W1:Y:S01]  /*18a0*/  LDCU.64 UR20, c[0x0][0x4c0] ;  /* 0x00009800ff1477ac */ /* 0x000e620008000a00 */
[----:B------:R-:W1:Y:S01]  /*18b0*/  LDCU.64 UR16, c[0x0][0x4f0] ;  /* 0x00009e00ff1077ac */ /* 0x000e620008000a00 */
[----:B------:R-:W1:Y:S01]  /*18c0*/  LDCU UR18, c[0x0][0x4c8] ;  /* 0x00009900ff1277ac */ /* 0x000e620008000800 */
[----:B---3--:R-:W-:Y:S02]  /*18d0*/  UIMAD.WIDE.U32 UR4, UR43, UR13, URZ ;  /* 0x0000000d2b0472a5 */ /* 0x008fe4000f8e00ff */
[----:B------:R-:W-:Y:S02]  /*18e0*/  UISETP.NE.AND UP0, UPT, UR12, 0x1, UPT ;  /* 0x000000010c00788c */ /* 0x000fe4000bf05270 */
[----:B------:R-:W-:Y:S01]  /*18f0*/  USHF.R.U32.HI UR5, URZ, UR14, UR5 ;  /* 0x0000000eff057299 */ /* 0x000fe20008011605 */
[----:B------:R-:W3:Y:S03]  /*1900*/  LDCU UR51, c[0x0][0x38c] ;  /* 0x00007180ff3377ac */ /* 0x000ee60008000800 */
[----:B------:R-:W-:-:S02]  /*1910*/  USEL UR5, UR43, UR5, !UP0 ;  /* 0x000000052b057287 */ /* 0x000fc4000c000000 */
[----:B------:R-:W-:Y:S02]  /*1920*/  UISETP.NE.AND UP0, UPT, UR15, 0x1, UPT ;  /* 0x000000010f00788c */ /* 0x000fe4000bf05270 */
[----:B----4-:R-:W-:Y:S01]  /*1930*/  UIMAD.WIDE.U32 UR6, UR5, UR8, URZ ;  /* 0x00000008050672a5 */ /* 0x010fe2000f8e00ff */
[----:B------:R-:W4:Y:S01]  /*1940*/  LDCU UR8, c[0x0][0x4a0] ;  /* 0x00009400ff0877ac */ /* 0x000f220008000800 */
[----:B------:R-:W1:Y:S05]  /*1950*/  LDCU UR23, c[0x0][0x4cc] ;  /* 0x00009980ff1777ac */ /* 0x000e6a0008000800 */
[----:B------:R-:W-:Y:S01]  /*1960*/  UMOV UR4, UR7 ;  /* 0x0000000700047c82 */ /* 0x000fe20008000000 */
[----:B------:R-:W1:Y:S01]  /*1970*/  LDCU.64 UR40, c[0x0][0x390] ;  /* 0x00007200ff2877ac */ /* 0x000e620008000a00 */
[----:B------:R-:W-:Y:S01]  /*1980*/  USHF.R.U32.HI UR4, URZ, UR9, UR4 ;  /* 0x00000009ff047299 */ /* 0x000fe20008011604 */
[----:B------:R-:W1:Y:S03]  /*1990*/  LDCU UR9, c[0x0][0x4ec] ;  /* 0x00009d80ff0977ac */ /* 0x000e660008000800 */
[----:B------:R-:W-:-:S02]  /*19a0*/  USEL UR4, UR5, UR4, !UP0 ;  /* 0x0000000405047287 */ /* 0x000fc4000c000000 */
[----:B------:R-:W-:Y:S02]  /*19b0*/  UISETP.NE.AND UP0, UPT, UR10, 0x1, UPT ;  /* 0x000000010a00788c */ /* 0x000fe4000bf05270 */
[----:B------:R-:W-:Y:S01]  /*19c0*/  UIMAD.WIDE.U32 UR6, UR4, UR11, URZ ;  /* 0x0000000b040672a5 */ /* 0x000fe2000f8e00ff */
[----:B------:R-:W1:Y:S01]  /*19d0*/  LDCU.64 UR24, c[0x0][0x4d0] ;  /* 0x00009a00ff1877ac */ /* 0x000e620008000a00 */
[----:B------:R-:W-:-:S05]  /*19e0*/  UIADD3 UR42, UPT, UPT, UR56, UR34, URZ ;  /* 0x00000022382a7290 */ /* 0x000fca000fffe0ff */
[----:B------:R-:W-:Y:S01]  /*19f0*/  UMOV UR6, UR7 ;  /* 0x0000000700067c82 */ /* 0x000fe20008000000 */
[----:B------:R-:W-:Y:S02]  /*1a00*/  UIADD3 UR7, UPT, UPT, -UR4, URZ, URZ ;  /* 0x000000ff04077290 */ /* 0x000fe4000fffe1ff */
[----:B----4-:R-:W-:Y:S02]  /*1a10*/  USHF.R.U32.HI UR6, URZ, UR8, UR6 ;  /* 0x00000008ff067299 */ /* 0x010fe40008011606 */
[----:B------:R-:W-:Y:S02]  /*1a20*/  UIADD3 UR8, UPT, UPT, -UR5, URZ, URZ ;  /* 0x000000ff05087290 */ /* 0x000fe4000fffe1ff */
[----:B------:R-:W-:Y:S02]  /*1a30*/  USEL UR14, UR4, UR6, !UP0 ;  /* 0x00000006040e7287 */ /* 0x000fe4000c000000 */
[----:B------:R-:W-:Y:S02]  /*1a40*/  UIMAD UR7, UR15, UR7, UR5 ;  /* 0x000000070f0772a4 */ /* 0x000fe4000f8e0205 */
[----:B------:R-:W-:-:S02]  /*1a50*/  UIADD3 UR6, UPT, UPT, -UR14, URZ, URZ ;  /* 0x000000ff0e067290 */ /* 0x000fc4000fffe1ff */
[----:B------:R-:W-:Y:S02]  /*1a60*/  UIMAD UR8, UR12, UR8, UR43 ;  /* 0x000000080c0872a4 */ /* 0x000fe4000f8e022b */
[----:B------:R-:W-:Y:S02]  /*1a70*/  UIMAD UR13, UR10, UR6, UR4 ;  /* 0x000000060a0d72a4 */ /* 0x000fe4000f8e0204 */
[----:B-1----:R-:W-:Y:S02]  /*1a80*/  UIMAD UR11, UR8, UR20, UR9 ;  /* 0x00000014080b72a4 */ /* 0x002fe4000f8e0209 */
[----:B------:R-:W-:Y:S01]  /*1a90*/  UIMAD UR12, UR7, UR21, UR16 ;  /* 0x00000015070c72a4 */ /* 0x000fe2000f8e0210 */
[----:B------:R-:W1:Y:S02]  /*1aa0*/  LDCU.64 UR4, c[0x0][0x4f8] ;  /* 0x00009f00ff0477ac */ /* 0x000e640008000a00 */
[----:B------:R-:W4:Y:S01]  /*1ab0*/  LDCU UR6, c[0x0][0x500] ;  /* 0x0000a000ff0677ac */ /* 0x000f220008000800 */
[----:B------:R-:W-:Y:S01]  /*1ac0*/  UIMAD UR13, UR13, UR18, UR17 ;  /* 0x000000120d0d72a4 */ /* 0x000fe2000f8e0211 */
[----:B------:R-:W-:Y:S01]  /*1ad0*/  UMOV UR26, URZ ;  /* 0x000000ff001a7c82 */ /* 0x000fe20008000000 */
[----:B------:R-:W-:Y:S01]  /*1ae0*/  UMOV UR7, UR29 ;  /* 0x0000001d00077c82 */ /* 0x000fe20008000000 */
[----:B------:R-:W-:Y:S01]  /*1af0*/  UMOV UR20, URZ ;  /* 0x000000ff00147c82 */ /* 0x000fe20008000000 */
[----:B------:R-:W-:Y:S01]  /*1b00*/  UMOV UR21, URZ ;  /* 0x000000ff00157c82 */ /* 0x000fe20008000000 */
[----:B---3--:R-:W-:-:S07]  /*1b10*/  UMOV UR22, URZ ;  /* 0x000000ff00167c82 */ /* 0x008fce0008000000 */
.L_x_29:
[----:B------:R-:W-:Y:S01]  /*1b20*/  @!P3 MOV R4, 0x6000 ;  /* 0x000060000004b802 */ /* 0x000fe20000000f00 */
[----:B------:R-:W-:Y:S01]  /*1b30*/  ULEA UR9, UR7, UR36, 0x3 ;  /* 0x0000002407097291 */ /* 0x000fe2000f8e18ff */
[----:B--2---:R-:W-:Y:S11]  /*1b40*/  @P0 BRA `(.L_x_24) ;  /* 0x00000000000c0947 */ /* 0x004ff60003800000 */
[----:B------:R-:W-:Y:S04]  /*1b50*/  SHF.L.U32 R5, R3, 0x1f, RZ ;  /* 0x0000001f03057819 */ /* 0x000fe800000006ff */
[----:B------:R-:W2:Y:S02]  /*1b60*/  SYNCS.PHASECHK.TRANS64.TRYWAIT P0, [UR9+0x40], R5 ;  /* 0x00004005ff0075a7 */ /* 0x000ea40008001109 */
[----:B--2---:R-:W-:Y:S05]  /*1b70*/  @!P0 BRA `(.L_x_25) ;  /* 0x0000007000b88947 */ /* 0x004fea0003800000 */
.L_x_24:
[----:B------:R3:W-:Y:S01]  /*1b80*/  @!P3 SYNCS.ARRIVE.TRANS64 RZ, [UR9], R4 ;  /* 0x00000004ffffb9a7 */ /* 0x0007e20008000009 */
[----:B------:R-:W-:Y:S04]  /*1b90*/  ULOP3.LUT UR8, UR37, 0x2, URZ, 0xfc, !UPT ;  /* 0x0000000225087892 */ /* 0x000fe8000f8efcff */
[----:B------:R-:W-:Y:S09]  /*1ba0*/  UISETP.NE.AND UP0, UPT, UR8, 0x2, UPT ;  /* 0x000000020800788c */ /* 0x000ff2000bf05270 */
[----:B------:R-:W-:Y:S05]  /*1bb0*/  BRA.U UP0, `(.L_x_26) ;  /* 0x0000000100047547 */ /* 0x000fea000b800000 */
[----:B-1--4-:R-:W-:Y:S05]  /*1bc0*/  BPT.TRAP 0x1 ;  /* 0x000000040000795c */ /* 0x012fea0000300000 */
.L_x_26:
[----:B------:R-:W-:Y:S04]  /*1bd0*/  BSSY.RECONVERGENT B0, `(.L_x_27) ;  /* 0x0000003000007945 */ /* 0x000fe80003800200 */
[----:B------:R-:W-:Y:S05]  /*1be0*/  @P2 BRA `(.L_x_28) ;  /* 0x0000000000042947 */ /* 0x000fea0003800000 */
[----:B-1--4-:R-:W-:Y:S05]  /*1bf0*/  BPT.TRAP 0x1 ;  /* 0x000000040000795c */ /* 0x012fea0000300000 */
.L_x_28:
[----:B-1--4-:R-:W-:Y:S05]  /*1c00*/  BSYNC.RECONVERGENT B0 ;  /* 0x0000000000007941 */ /* 0x012fea0003800200 */
.L_x_27:
[----:B------:R-:W-:Y:S02]  /*1c10*/  UIADD3 UR8, UPT, UPT, UR7, 0x1, URZ ;  /* 0x0000000107087890 */ /* 0x000fe4000fffe0ff */
[----:B------:R-:W-:Y:S02]  /*1c20*/  UIMAD UR15, UR20, UR23, UR4 ;  /* 0x00000017140f72a4 */ /* 0x000fe4000f8e0204 */
[----:B------:R-:W-:Y:S02]  /*1c30*/  UISETP.NE.AND UP0, UPT, UR8, 0x8, UPT ;  /* 0x000000080800788c */ /* 0x000fe4000bf05270 */
[----:B------:R-:W-:Y:S02]  /*1c40*/  ULEA UR17, UR7, UR36, 0xd ;  /* 0x0000002407117291 */ /* 0x000fe4000f8e68ff */
[----:B------:R-:W-:Y:S02]  /*1c50*/  USEL UR10, URZ, 0x1, UP0 ;  /* 0x00000001ff0a7887 */ /* 0x000fe40008000000 */
[----:B------:R-:W-:Y:S02]  /*1c60*/  USEL UR29, UR8, URZ, UP0 ;  /* 0x000000ff081d7287 */ /* 0x000fe40008000000 */
[----:B------:R-:W-:Y:S02]  /*1c70*/  ULEA UR16, UR7, UR38, 0xe ;  /* 0x0000002607107291 */ /* 0x000fe4000f8e70ff */
[----:B------:R-:W-:Y:S01]  /*1c80*/  ULEA UR8, UR29, UR36, 0x3 ;  /* 0x000000241d087291 */ /* 0x000fe2000f8e18ff */
[----:B------:R-:W-:Y:S01]  /*1c90*/  LOP3.LUT R3, R3, UR10, RZ, 0x3c, !PT ;  /* 0x0000000a03037c12 */ /* 0x000fe2000f8e3cff */
[----:B------:R-:W-:Y:S02]  /*1ca0*/  UIADD3 UR32, UP3, UPT, UR44, 0x80, URZ ;  /* 0x000000802c207890 */ /* 0x000fe4000ff7e0ff */
[----:B------:R-:W-:Y:S01]  /*1cb0*/  USHF.L.U32 UR10, UR26, 0x6, URZ ;  /* 0x000000061a0a7899 */ /* 0x000fe200080006ff */
[----:B--2---:R-:W-:Y:S01]  /*1cc0*/  SHF.L.U32 R0, R3, 0x1f, RZ ;  /* 0x0000001f03007819 */ /* 0x004fe200000006ff */
[----:B------:R-:W-:Y:S02]  /*1cd0*/  UIADD3.X UR33, UPT, UPT, URZ, UR45, URZ, UP3, !UPT ;  /* 0x0000002dff217290 */ /* 0x000fe40009ffe4ff */
[----:B------:R-:W-:Y:S01]  /*1ce0*/  UIADD3 UR30, UP0, UPT, UR44, 0x200, URZ ;  /* 0x000002002c1e7890 */ /* 0x000fe2000ff1e0ff */
[----:B------:R1:W2:Y:S01]  /*1cf0*/  SYNCS.PHASECHK.TRANS64.TRYWAIT P0, [UR8+0x40], R0 ;  /* 0x00004000ff0075a7 */ /* 0x0002a20008001108 */
[----:B------:R-:W-:Y:S02]  /*1d00*/  UIMAD UR8, UR21, UR24, UR5 ;  /* 0x00000018150872a4 */ /* 0x000fe4000f8e0205 */
[----:B------:R-:W-:Y:S02]  /*1d10*/  UIMAD UR7, UR22, UR25, UR6 ;  /* 0x00000019160772a4 */ /* 0x000fe4000f8e0206 */
[----:B------:R-:W-:Y:S02]  /*1d20*/  ULEA UR15, UR8, UR15, 0x5 ;  /* 0x0000000f080f7291 */ /* 0x000fe4000f8e28ff */
[----:B------:R-:W-:Y:S02]  /*1d30*/  UIADD3 UR8, UPT, UPT, UR17, 0x4400, URZ ;  /* 0x0000440011087890 */ /* 0x000fe4000fffe0ff */
[----:B------:R-:W-:Y:S02]  /*1d40*/  ULEA UR7, UR7, UR15, 0xa ;  /* 0x0000000f07077291 */ /* 0x000fe4000f8e50ff */
[----:B------:R-:W-:Y:S02]  /*1d50*/  UIADD3.X UR31, UPT, UPT, URZ, UR45, URZ, UP0, !UPT ;  /* 0x0000002dff1f7290 */ /* 0x000fe400087fe4ff */
[----:B------:R-:W-:Y:S02]  /*1d60*/  UPRMT UR7, UR7, 0x5410, URZ ;  /* 0x0000541007077896 */ /* 0x000fe400080000ff */
[----:B------:R-:W-:Y:S02]  /*1d70*/  UIADD3 UR35, UPT, UPT, UR20, 0x1, URZ ;  /* 0x0000000114237890 */ /* 0x000fe4000fffe0ff */
[----:B------:R-:W-:Y:S02]  /*1d80*/  UIADD3 UR28, UPT, UPT, UR21, 0x1, URZ ;  /* 0x00000001151c7890 */ /* 0x000fe4000fffe0ff */
[----:B------:R-:W-:Y:S02]  /*1d90*/  UISETP.NE.AND UP2, UPT, UR35, UR51, UPT ;  /* 0x000000332300728c */ /* 0x000fe4000bf45270 */
[----:B------:R-:W-:Y:S01]  /*1da0*/  UIADD3 UR27, UPT, UPT, UR22, 0x1, URZ ;  /* 0x00000001161b7890 */ /* 0x000fe2000fffe0ff */
[----:B------:R4:W-:Y:S01]  /*1db0*/  UTMALDG.5D.IM2COL [UR8], [UR32], UR7 ;  /* 0x00000008200073b4 */ /* 0x0009e20008060007 */
[----:B------:R-:W-:Y:S01]  /*1dc0*/  UIADD3 UR34, UPT, UPT, UR34, 0x1, URZ ;  /* 0x0000000122227890 */ /* 0x000fe2000fffe0ff */
[----:B------:R-:W-:Y:S01]  /*1dd0*/  UMOV UR48, 0x30000 ;  /* 0x0003000000307882 */ /* 0x000fe20000000000 */
[----:B------:R-:W-:Y:S01]  /*1de0*/  UMOV UR46, 0x0 ;  /* 0x00000000002e7882 */ /* 0x000fe20000000000 */
[----:B------:R-:W-:Y:S01]  /*1df0*/  UMOV UR47, 0x10000000 ;  /* 0x10000000002f7882 */ /* 0x000fe20000000000 */
[----:B------:R-:W-:Y:S01]  /*1e00*/  UMOV UR17, UR9 ;  /* 0x0000000900117c82 */ /* 0x000fe20008000000 */
[----:B------:R-:W-:Y:S02]  /*1e10*/  UMOV UR18, UR10 ;  /* 0x0000000a00127c82 */ /* 0x000fe40008000000 */
[----:B------:R-:W-:Y:S01]  /*1e20*/  @UP2 UIADD3 UR28, UPT, UPT, UR21, URZ, URZ ;  /* 0x000000ff151c2290 */ /* 0x000fe2000fffe0ff */
[----:B------:R3:W-:Y:S03]  /*1e30*/  UTMALDG.5D.MULTICAST [UR16], [UR30], UR48, desc[UR46] ;  /* 0x00002e101e0073b4 */ /* 0x0007e60008021830 */
[----:B------:R-:W-:Y:S11]  /*1e40*/  UISETP.NE.AND UP1, UPT, UR28, UR40, UPT ;  /* 0x000000281c00728c */ /* 0x000ff6000bf25270 */
[----:B------:R-:W-:Y:S04]  /*1e50*/  @UP1 UIADD3 UR27, UPT, UPT, UR22, URZ, URZ ;  /* 0x000000ff161b1290 */ /* 0x000fe8000fffe0ff */
[----:B------:R-:W-:Y:S02]  /*1e60*/  UISETP.NE.AND UP0, UPT, UR27, UR41, UPT ;  /* 0x000000291b00728c */ /* 0x000fe4000bf05270 */
[----:B----4-:R-:W-:Y:S09]  /*1e70*/  UIADD3 UR8, UPT, UPT, UR26, 0x1, URZ ;  /* 0x000000011a087890 */ /* 0x010ff2000fffe0ff */
[----:B------:R-:W-:Y:S01]  /*1e80*/  @UP0 UIADD3 UR8, UPT, UPT, UR26, URZ, URZ ;  /* 0x000000ff1a080290 */ /* 0x000fe2000fffe0ff */
[----:B------:R-:W-:Y:S06]  /*1e90*/  UMOV UR7, UR29 ;  /* 0x0000001d00077c82 */ /* 0x000fec0008000000 */
[----:B------:R-:W-:Y:S01]  /*1ea0*/  UMOV UR26, UR8 ;  /* 0x00000008001a7c82 */ /* 0x000fe20008000000 */
[----:B---3--:R-:W-:Y:S02]  /*1eb0*/  USEL UR22, UR27, URZ, UP0 ;  /* 0x000000ff1b167287 */ /* 0x008fe40008000000 */
[----:B------:R-:W-:Y:S02]  /*1ec0*/  UISETP.NE.AND UP0, UPT, UR34, UR42, UPT ;  /* 0x0000002a2200728c */ /* 0x000fe4000bf05270 */
[----:B------:R-:W-:Y:S02]  /*1ed0*/  USEL UR20, UR35, URZ, UP2 ;  /* 0x000000ff23147287 */ /* 0x000fe40009000000 */
[----:B------:R-:W-:Y:S05]  /*1ee0*/  USEL UR21, UR28, URZ, UP1 ;  /* 0x000000ff1c157287 */ /* 0x000fea0008800000 */
[----:B-1----:R-:W-:Y:S07]  /*1ef0*/  BRA.U UP0, `(.L_x_29) ;  /* 0xfffffffd00087547 */ /* 0x002fee000b83ffff */
.L_x_23:
[----:B------:R-:W-:Y:S01]  /*1f00*/  ULEA UR4, UR29, UR36, 0x3 ;  /* 0x000000241d047291 */ /* 0x000fe2000f8e18ff */
[----:B-1----:R-:W-:Y:S01]  /*1f10*/  SHF.L.U32 R0, R3, 0x1f, RZ ;  /* 0x0000001f03007819 */ /* 0x002fe200000006ff */
[----:B------:R-:W-:Y:S01]  /*1f20*/  @!P1 SYNCS.ARRIVE.TRANS64.A1T0 RZ, [UR36+0xc8], RZ ;  /* 0x0000c8ffffff99a7 */ /* 0x000fe20008100024 */
[----:B------:R-:W-:-:S06]  /*1f30*/  UISETP.GE.AND UP0, UPT, UR52, 0x1, UPT ;  /* 0x000000013400788c */ /* 0x000fcc000bf06270 */
[----:B--2---:R1:W2:Y:S03]  /*1f40*/  SYNCS.PHASECHK.TRANS64.TRYWAIT P0, [UR4+0x40], R0 ;  /* 0x00004000ff0075a7 */ /* 0x0042a60008001104 */
[----:B------:R-:W-:Y:S05]  /*1f50*/  BRA.U !UP0, `(.L_x_30) ;  /* 0x0000000508987547 */ /* 0x000fea000b800000 */
[----:B------:R-:W3:Y:S01]  /*1f60*/  LDCU.128 UR8, c[0x0][0x480] ;  /* 0x00009000ff0877ac */ /* 0x000ee20008000c00 */
[----:B------:R-:W4:Y:S01]  /*1f70*/  LDCU.128 UR32, c[0x0][0x490] ;  /* 0x00009200ff2077ac */ /* 0x000f220008000c00 */
[----:B------:R-:W1:Y:S01]  /*1f80*/  LDCU.64 UR30, c[0x0][0x4c0] ;  /* 0x00009800ff1e77ac */ /* 0x000e620008000a00 */
[----:B------:R-:W1:Y:S01]  /*1f90*/  LDCU UR13, c[0x0][0x4c8] ;  /* 0x00009900ff0d77ac */ /* 0x000e620008000800 */
[----:B------:R-:W1:Y:S01]  /*1fa0*/  LDCU.64 UR16, c[0x0][0x4f0] ;  /* 0x00009e00ff1077ac */ /* 0x000e620008000a00 */
[----:B---3--:R-:W-:Y:S02]  /*1fb0*/  UIMAD.WIDE.U32 UR4, UR43, UR9, URZ ;  /* 0x000000092b0472a5 */ /* 0x008fe4000f8e00ff */
[----:B------:R-:W-:Y:S02]  /*1fc0*/  UISETP.NE.AND UP0, UPT, UR8, 0x1, UPT ;  /* 0x000000010800788c */ /* 0x000fe4000bf05270 */
[----:B------:R-:W-:Y:S01]  /*1fd0*/  USHF.R.U32.HI UR5, URZ, UR10, UR5 ;  /* 0x0000000aff057299 */ /* 0x000fe20008011605 */
[----:B------:R-:W3:Y:S03]  /*1fe0*/  LDCU UR9, c[0x0][0x4a0] ;  /* 0x00009400ff0977ac */ /* 0x000ee60008000800 */
[----:B------:R-:W-:-:S02]  /*1ff0*/  USEL UR5, UR43, UR5, !UP0 ;  /* 0x000000052b057287 */ /* 0x000fc4000c000000 */
[----:B------:R-:W-:Y:S02]  /*2000*/  UISETP.NE.AND UP0, UPT, UR11, 0x1, UPT ;  /* 0x000000010b00788c */ /* 0x000fe4000bf05270 */
[----:B----4-:R-:W-:Y:S01]  /*2010*/  UIMAD.WIDE.U32 UR6, UR5, UR32, URZ ;  /* 0x00000020050672a5 */ /* 0x010fe2000f8e00ff */
[----:B------:R-:W1:Y:S01]  /*2020*/  LDCU UR10, c[0x0][0x4ec] ;  /* 0x00009d80ff0a77ac */ /* 0x000e620008000800 */
[----:B------:R-:W4:Y:S05]  /*2030*/  LDCU UR48, c[0x0][0x38c] ;  /* 0x00007180ff3077ac */ /* 0x000f2a0008000800 */
[----:B------:R-:W-:Y:S01]  /*2040*/  UMOV UR4, UR7 ;  /* 0x0000000700047c82 */ /* 0x000fe20008000000 */
[----:B------:R-:W1:Y:S01]  /*2050*/  LDCU UR23, c[0x0][0x4cc] ;  /* 0x00009980ff1777ac */ /* 0x000e620008000800 */
[----:B------:R-:W-:Y:S01]  /*2060*/  USHF.R.U32.HI UR4, URZ, UR33, UR4 ;  /* 0x00000021ff047299 */ /* 0x000fe20008011604 */
[----:B------:R-:W1:Y:S03]  /*2070*/  LDCU.64 UR40, c[0x0][0x390] ;  /* 0x00007200ff2877ac */ /* 0x000e660008000a00 */
[----:B------:R-:W-:-:S02]  /*2080*/  USEL UR4, UR5, UR4, !UP0 ;  /* 0x0000000405047287 */ /* 0x000fc4000c000000 */
[----:B------:R-:W-:Y:S02]  /*2090*/  UISETP.NE.AND UP0, UPT, UR34, 0x1, UPT ;  /* 0x000000012200788c */ /* 0x000fe4000bf05270 */
[----:B------:R-:W-:Y:S01]  /*20a0*/  UIMAD.WIDE.U32 UR6, UR4, UR35, URZ ;  /* 0x00000023040672a5 */ /* 0x000fe2000f8e00ff */
[----:B------:R-:W1:Y:S01]  /*20b0*/  LDCU.64 UR24, c[0x0][0x4d0] ;  /* 0x00009a00ff1877ac */ /* 0x000e620008000a00 */
[----:B------:R-:W-:-:S05]  /*20c0*/  UIADD3 UR42, UPT, UPT, UR52, UR42, URZ ;  /* 0x0000002a342a7290 */ /* 0x000fca000fffe0ff */
[----:B------:R-:W-:Y:S01]  /*20d0*/  UMOV UR6, UR7 ;  /* 0x0000000700067c82 */ /* 0x000fe20008000000 */
[----:B------:R-:W-:Y:S02]  /*20e0*/  UIADD3 UR7, UPT, UPT, -UR5, URZ, URZ ;  /* 0x000000ff05077290 */ /* 0x000fe4000fffe1ff */
[----:B---3--:R-:W-:Y:S02]  /*20f0*/  USHF.R.U32.HI UR6, URZ, UR9, UR6 ;  /* 0x00000009ff067299 */ /* 0x008fe40008011606 */
[----:B------:R-:W-:Y:S02]  /*2100*/  UIMAD UR7, UR8, UR7, UR43 ;  /* 0x00000007080772a4 */ /* 0x000fe4000f8e022b */
[----:B------:R-:W-:Y:S02]  /*2110*/  USEL UR14, UR4, UR6, !UP0 ;  /* 0x00000006040e7287 */ /* 0x000fe4000c000000 */
[----:B------:R-:W-:Y:S02]  /*2120*/  UIADD3 UR6, UPT, UPT, -UR4, URZ, URZ ;  /* 0x000000ff04067290 */ /* 0x000fe4000fffe1ff */
[----:B------:R-:W-:-:S02]  /*2130*/  UIADD3 UR9, UPT, UPT, -UR14, URZ, URZ ;  /* 0x000000ff0e097290 */ /* 0x000fc4000fffe1ff */
[----:B------:R-:W-:Y:S02]  /*2140*/  UIMAD UR12, UR11, UR6, UR5 ;  /* 0x000000060b0c72a4 */ /* 0x000fe4000f8e0205 */
[----:B------:R-:W-:Y:S02]  /*2150*/  UIMAD UR9, UR34, UR9, UR4 ;  /* 0x00000009220972a4 */ /* 0x000fe4000f8e0204 */
[----:B-1----:R-:W-:Y:S01]  /*2160*/  UIMAD UR11, UR7, UR30, UR10 ;  /* 0x0000001e070b72a4 */ /* 0x002fe2000f8e020a */
[----:B------:R-:W1:Y:S02]  /*2170*/  LDCU.64 UR4, c[0x0][0x4f8] ;  /* 0x00009f00ff0477ac */ /* 0x000e640008000a00 */
[----:B------:R-:W3:Y:S01]  /*2180*/  LDCU UR6, c[0x0][0x500] ;  /* 0x0000a000ff0677ac */ /* 0x000ee20008000800 */
[----:B------:R-:W-:Y:S02]  /*2190*/  UIMAD UR12, UR12, UR31, UR16 ;  /* 0x0000001f0c0c72a4 */ /* 0x000fe4000f8e0210 */
[----:B------:R-:W-:Y:S01]  /*21a0*/  UIMAD UR13, UR9, UR13, UR17 ;  /* 0x0000000d090d72a4 */ /* 0x000fe2000f8e0211 */
[----:B------:R-:W-:Y:S01]  /*21b0*/  UMOV UR35, UR52 ;  /* 0x0000003400237c82 */ /* 0x000fe20008000000 */
[----:B----4-:R-:W-:-:S10]  /*21c0*/  UMOV UR7, UR29 ;  /* 0x0000001d00077c82 */ /* 0x010fd40008000000 */
.L_x_36:
[----:B------:R-:W-:Y:S01]  /*21d0*/  @!P3 MOV R4, 0x6000 ;  /* 0x000060000004b802 */ /* 0x000fe20000000f00 */
[----:B------:R-:W-:Y:S01]  /*21e0*/  ULEA UR9, UR7, UR36, 0x3 ;  /* 0x0000002407097291 */ /* 0x000fe2000f8e18ff */
[----:B--2---:R-:W-:Y:S11]  /*21f0*/  @P0 BRA `(.L_x_31) ;  /* 0x00000000000c0947 */ /* 0x004ff60003800000 */
[----:B------:R-:W-:Y:S04]  /*2200*/  SHF.L.U32 R5, R3, 0x1f, RZ ;  /* 0x0000001f03057819 */ /* 0x000fe800000006ff */
[----:B------:R-:W2:Y:S02]  /*2210*/  SYNCS.PHASECHK.TRANS64.TRYWAIT P0, [UR9+0x40], R5 ;  /* 0x00004005ff0075a7 */ /* 0x000ea40008001109 */
[----:B--2---:R-:W-:Y:S05]  /*2220*/  @!P0 BRA `(.L_x_32) ;  /* 0x0000006c00248947 */ /* 0x004fea0003800000 */
.L_x_31:
[----:B------:R4:W-:Y:S01]  /*2230*/  @!P3 SYNCS.ARRIVE.TRANS64 RZ, [UR9], R4 ;  /* 0x00000004ffffb9a7 */ /* 0x0009e20008000009 */
[----:B------:R-:W-:Y:S04]  /*2240*/  ULOP3.LUT UR8, UR37, 0x2, URZ, 0xfc, !UPT ;  /* 0x0000000225087892 */ /* 0x000fe8000f8efcff */
[----:B------:R-:W-:Y:S09]  /*2250*/  UISETP.NE.AND UP0, UPT, UR8, 0x2, UPT ;  /* 0x000000020800788c */ /* 0x000ff2000bf05270 */
[----:B------:R-:W-:Y:S05]  /*2260*/  BRA.U UP0, `(.L_x_33) ;  /* 0x0000000100047547 */ /* 0x000fea000b800000 */
[----:B-1-3--:R-:W-:Y:S05]  /*2270*/  BPT.TRAP 0x1 ;  /* 0x000000040000795c */ /* 0x00afea0000300000 */
.L_x_33:
[----:B------:R-:W-:Y:S04]  /*2280*/  BSSY.RECONVERGENT B0, `(.L_x_34) ;  /* 0x0000003000007945 */ /* 0x000fe80003800200 */
[----:B------:R-:W-:Y:S05]  /*2290*/  @P2 BRA `(.L_x_35) ;  /* 0x0000000000042947 */ /* 0x000fea0003800000 */
[----:B-1-3--:R-:W-:Y:S05]  /*22a0*/  BPT.TRAP 0x1 ;  /* 0x000000040000795c */ /* 0x00afea0000300000 */
.L_x_35:
[----:B-1-3--:R-:W-:Y:S05]  /*22b0*/  BSYNC.RECONVERGENT B0 ;  /* 0x0000000000007941 */ /* 0x00afea0003800200 */
.L_x_34:
        /* <DEDUP_REMOVED lines=27> */
[----:B------:R-:W-:Y:S01]  /*2470*/  UMOV UR43, 0x30000 ;  /* 0x00030000002b7882 */ /* 0x000fe20000000000 */
[----:B------:R-:W-:Y:S01]  /*2480*/  UMOV UR46, 0x0 ;  /* 0x00000000002e7882 */ /* 0x000fe20000000000 */
[----:B------:R-:W-:Y:S01]  /*2490*/  UMOV UR47, 0x10000000 ;  /* 0x10000000002f7882 */ /* 0x000fe20000000000 */
[----:B------:R-:W-:Y:S01]  /*24a0*/  UMOV UR17, UR9 ;  /* 0x0000000900117c82 */ /* 0x000fe20008000000 */
[----:B------:R-:W-:Y:S03]  /*24b0*/  UMOV UR18, UR10 ;  /* 0x0000000a00127c82 */ /* 0x000fe60008000000 */
[----:B------:R-:W-:Y:S01]  /*24c0*/  @UP2 UIADD3 UR28, UPT, UPT, UR21, URZ, URZ ;  /* 0x000000ff151c2290 */ /* 0x000fe2000fffe0ff */
[----:B------:R4:W-:Y:S03]  /*24d0*/  UTMALDG.5D.MULTICAST [UR16], [UR30], UR43, desc[UR46] ;  /* 0x00002e101e0073b4 */ /* 0x0009e6000802182b */
[----:B------:R-:W-:Y:S11]  /*24e0*/  UISETP.NE.AND UP1, UPT, UR28, UR40, UPT ;  /* 0x000000281c00728c */ /* 0x000ff6000bf25270 */
[----:B------:R-:W-:Y:S04]  /*24f0*/  @UP1 UIADD3 UR27, UPT, UPT, UR22, URZ, URZ ;  /* 0x000000ff161b1290 */ /* 0x000fe8000fffe0ff */
[----:B------:R-:W-:Y:S02]  /*2500*/  UISETP.NE.AND UP0, UPT, UR27, UR41, UPT ;  /* 0x000000291b00728c */ /* 0x000fe4000bf05270 */
[----:B---3--:R-:W-:Y:S09]  /*2510*/  UIADD3 UR8, UPT, UPT, UR26, 0x1, URZ ;  /* 0x000000011a087890 */ /* 0x008ff2000fffe0ff */
[----:B------:R-:W-:Y:S02]  /*2520*/  @UP0 UIADD3 UR8, UPT, UPT, UR26, URZ, URZ ;  /* 0x000000ff1a080290 */ /* 0x000fe4000fffe0ff */
[----:B------:R-:W-:Y:S05]  /*2530*/  UIADD3 UR7, UPT, UPT, UR35, -0x1, URZ ;  /* 0xffffffff23077890 */ /* 0x000fea000fffe0ff */
[----:B------:R-:W-:Y:S01]  /*2540*/  UMOV UR26, UR8 ;  /* 0x00000008001a7c82 */ /* 0x000fe20008000000 */
[----:B----4-:R-:W-:Y:S02]  /*2550*/  USEL UR22, UR27, URZ, UP0 ;  /* 0x000000ff1b167287 */ /* 0x010fe40008000000 */
[----:B------:R-:W-:Y:S02]  /*2560*/  UISETP.GT.U32.AND UP0, UPT, UR35, 0x1, UPT ;  /* 0x000000012300788c */ /* 0x000fe4000bf04070 */
[----:B------:R-:W-:Y:S02]  /*2570*/  USEL UR20, UR34, URZ, UP2 ;  /* 0x000000ff22147287 */ /* 0x000fe40009000000 */
[----:B------:R-:W-:Y:S01]  /*2580*/  USEL UR21, UR28, URZ, UP1 ;  /* 0x000000ff1c157287 */ /* 0x000fe20008800000 */
[----:B------:R-:W-:Y:S01]  /*2590*/  UMOV UR35, UR7 ;  /* 0x0000000700237c82 */ /* 0x000fe20008000000 */
[----:B------:R-:W-:Y:S03]  /*25a0*/  UMOV UR7, UR29 ;  /* 0x0000001d00077c82 */ /* 0x000fe60008000000 */
[----:B-1----:R-:W-:Y:S07]  /*25b0*/  BRA.U UP0, `(.L_x_36) ;  /* 0xfffffffd00047547 */ /* 0x002fee000b83ffff */
.L_x_30:
[----:B------:R-:W-:Y:S01]  /*25c0*/  SHF.L.U32 R4, R2, 0x1f, RZ ;  /* 0x0000001f02047819 */ /* 0x000fe200000006ff */
[----:B------:R-:W-:-:S03]  /*25d0*/  NOP ;  /* 0x0000000000007918 */ /* 0x000fc60000000000 */
[----:B--2---:R-:W2:Y:S02]  /*25e0*/  SYNCS.PHASECHK.TRANS64.TRYWAIT P0, [UR36+0xd0], R4 ;  /* 0x0000d004ff0075a7 */ /* 0x004ea40008001124 */
[----:B--2---:R-:W-:Y:S05]  /*25f0*/  @!P0 BRA `(.L_x_37) ;  /* 0x0000006800488947 */ /* 0x004fea0003800000 */
.L_x_138:
[----:B-1----:R-:W1:Y:S01]  /*2600*/  LDS.128 R4, [UR36+0x110] ;  /* 0x00011024ff047984 */ /* 0x002e620008000c00 */
[----:B------:R-:W-:Y:S02]  /*2610*/  UIADD3 UR4, UPT, UPT, UR36, 0xd8, URZ ;  /* 0x000000d824047890 */ /* 0x000fe4000fffe0ff */
[----:B------:R-:W-:Y:S01]  /*2620*/  UISETP.GE.AND UP0, UPT, UR39, 0x1, UPT ;  /* 0x000000012700788c */ /* 0x000fe2000bf06270 */
[----:B------:R-:W-:Y:S01]  /*2630*/  @!PT LDS RZ, [RZ] ;  /* 0x00000000fffff984 */ /* 0x000fe20000000800 */
[----:B------:R-:W-:Y:S01]  /*2640*/  @!PT LDS RZ, [RZ] ;  /* 0x00000000fffff984 */ /* 0x000fe20000000800 */
[----:B------:R-:W-:Y:S01]  /*2650*/  @!PT LDS RZ, [RZ] ;  /* 0x00000000fffff984 */ /* 0x000fe20000000800 */
[----:B------:R-:W-:Y:S01]  /*2660*/  @!PT LDS RZ, [RZ] ;  /* 0x00000000fffff984 */ /* 0x000fe20000000800 */
[----:B------:R2:W-:Y:S06]  /*2670*/  MEMBAR.ALL.CTA ;  /* 0x0000000000007992 */ /* 0x0005ec0000008000 */
[----:B--2---:R-:W2:Y:S01]  /*2680*/  FENCE.VIEW.ASYNC.S ;  /* 0x00000000000073c6 */ /* 0x004ea20000000000 */
[----:B------:R-:W-:-:S09]  /*2690*/  UPRMT UR4, URZ, 0x654, UR4 ;  /* 0x00000654ff047896 */ /* 0x000fd20008000004 */
[----:B--2---:R-:W-:Y:S01]  /*26a0*/  SYNCS.ARRIVE.TRANS64.RED.A1T0 RZ, [UR4], RZ ;  /* 0x000000ffffff79a7 */ /* 0x004fe20008100404 */
[----:B-1----:R-:W-:-:S13]  /*26b0*/  LOP3.LUT P0, RZ, R6, 0x1, RZ, 0xc0, !PT ;  /* 0x0000000106ff7812 */ /* 0x002fda000780c0ff */
[----:B------:R-:W-:Y:S01]  /*26c0*/  VOTEU.ANY UP1, P0 ;  /* 0x0000000000ff7886 */ /* 0x000fe20000020100 */
[----:B------:R-:W-:-:S13]  /*26d0*/  PLOP3.LUT P0, PT, PT, PT, UP1, 0x80, 0x8 ;  /* 0x000000000008781c */ /* 0x000fda0003f0f018 */
[----:B------:R-:W-:Y:S02]  /*26e0*/  @P0 MOV R0, R4 ;  /* 0x0000000400000202 */ /* 0x000fe40000000f00 */
[----:B------:R-:W-:Y:S02]  /*26f0*/  @P0 LOP3.LUT R4, R5, 0xffff, RZ, 0xc0, !PT ;  /* 0x0000ffff05040812 */ /* 0x000fe400078ec0ff */
[----:B------:R-:W-:Y:S02]  /*2700*/  @P0 R2UR UR6, R0 ;  /* 0x00000000000602ca */ /* 0x000fe400000e0000 */
[----:B------:R-:W-:-:S11]  /*2710*/  @P0 R2UR UR5, R4 ;  /* 0x00000000040502ca */ /* 0x000fd600000e0000 */
[----:B------:R-:W-:Y:S02]  /*2720*/  @UP1 UMOV UR50, UR6 ;  /* 0x0000000600321c82 */ /* 0x000fe40008000000 */
[----:B------:R-:W-:Y:S01]  /*2730*/  @UP1 UMOV UR49, UR5 ;  /* 0x0000000500311c82 */ /* 0x000fe20008000000 */
[----:B------:R-:W-:Y:S05]  /*2740*/  BRA.U !UP0, `(.L_x_38) ;  /* 0x0000000108d47547 */ /* 0x000fea000b800000 */
[----:B------:R-:W1:Y:S01]  /*2750*/  LDCU.128 UR16, c[0x0][0xc10] ;  /* 0x00018200ff1077ac */ /* 0x000e620008000c00 */
[----:B------:R-:W2:Y:S01]  /*2760*/  LDCU UR21, c[0x0][0xc20] ;  /* 0x00018400ff1577ac */ /* 0x000ea20008000800 */
[----:B------:R-:W3:Y:S01]  /*2770*/  LDCU UR20, c[0x0][0xc0c] ;  /* 0x00018180ff1477ac */ /* 0x000ee20008000800 */
[----:B------:R-:W4:Y:S01]  /*2780*/  LDCU.64 UR8, c[0x0][0xc28] ;  /* 0x00018500ff0877ac */ /* 0x000f220008000a00 */
[----:B------:R-:W-:Y:S02]  /*2790*/  UISETP.NE.AND UP3, UPT, UR39, 0x1, UPT ;  /* 0x000000012700788c */ /* 0x000fe4000bf65270 */
[----:B-1----:R-:W-:Y:S02]  /*27a0*/  UIMAD.WIDE.U32 UR4, UR53, UR19, URZ ;  /* 0x00000013350472a5 */ /* 0x002fe4000f8e00ff */
[----:B------:R-:W-:Y:S02]  /*27b0*/  UIMAD.WIDE.U32 UR6, UR54, UR16, URZ ;  /* 0x00000010360672a5 */ /* 0x000fe4000f8e00ff */
[----:B------:R-:W-:-:S02]  /*27c0*/  UISETP.NE.AND UP0, UPT, UR18, 0x1, UPT ;  /* 0x000000011200788c */ /* 0x000fc4000bf05270 */
[----:B------:R-:W-:Y:S01]  /*27d0*/  UIMAD.WIDE.U32 UR14, UR49, UR19, URZ ;  /* 0x00000013310e72a5 */ /* 0x000fe2000f8e00ff */
[----:B------:R-:W-:Y:S01]  /*27e0*/  UMOV UR4, UR5 ;  /* 0x0000000500047c82 */ /* 0x000fe20008000000 */
[----:B---3--:R-:W-:Y:S02]  /*27f0*/  UISETP.NE.AND UP2, UPT, UR20, 0x1, UPT ;  /* 0x000000011400788c */ /* 0x008fe4000bf45270 */
[----:B--2---:R-:W-:Y:S02]  /*2800*/  USHF.R.U32.HI UR5, URZ, UR21, UR4 ;  /* 0x00000015ff057299 */ /* 0x004fe40008011604 */
[----:B------:R-:W-:Y:S01]  /*2810*/  UIMAD.WIDE.U32 UR12, UR50, UR16, URZ ;  /* 0x00000010320c72a5 */ /* 0x000fe2000f8e00ff */
[----:B------:R-:W-:Y:S01]  /*2820*/  UMOV UR4, UR7 ;  /* 0x0000000700047c82 */ /* 0x000fe20008000000 */
[----:B------:R-:W-:Y:S02]  /*2830*/  USEL UR5, UR53, UR5, !UP0 ;  /* 0x0000000535057287 */ /* 0x000fe4000c000000 */
[----:B------:R-:W-:-:S02]  /*2840*/  USHF.R.U32.HI UR4, URZ, UR17, UR4 ;  /* 0x00000011ff047299 */ /* 0x000fc40008011604 */
[----:B----4-:R-:W-:Y:S02]  /*2850*/  UIMAD.WIDE.U32 UR10, UR5, UR8, URZ ;  /* 0x00000008050a72a5 */ /* 0x010fe4000f8e00ff */
[----:B------:R-:W-:Y:S01]  /*2860*/  USEL UR6, UR54, UR4, !UP2 ;  /* 0x0000000436067287 */ /* 0x000fe2000d000000 */
[----:B------:R-:W-:Y:S02]  /*2870*/  UMOV UR12, UR13 ;  /* 0x0000000d000c7c82 */ /* 0x000fe40008000000 */
[----:B------:R-:W-:Y:S01]  /*2880*/  UMOV UR4, UR15 ;  /* 0x0000000f00047c82 */ /* 0x000fe20008000000 */
[----:B------:R-:W-:Y:S01]  /*2890*/  UIMAD.WIDE.U32 UR14, UR6, UR8, URZ ;  /* 0x00000008060e72a5 */ /* 0x000fe2000f8e00ff */
[----:B------:R-:W-:Y:S01]  /*28a0*/  UMOV UR10, UR11 ;  /* 0x0000000b000a7c82 */ /* 0x000fe20008000000 */
[----:B------:R-:W-:Y:S02]  /*28b0*/  USHF.R.U32.HI UR4, URZ, UR21, UR4 ;  /* 0x00000015ff047299 */ /* 0x000fe40008011604 */
[----:B------:R-:W-:-:S03]  /*28c0*/  @UP3 USHF.R.U32.HI UR5, URZ, UR9, UR10 ;  /* 0x00000009ff053299 */ /* 0x000fc6000801160a */
[----:B------:R-:W-:Y:S01]  /*28d0*/  UMOV UR14, UR15 ;  /* 0x0000000f000e7c82 */ /* 0x000fe20008000000 */
[----:B------:R-:W-:Y:S02]  /*28e0*/  USHF.R.U32.HI UR17, URZ, UR17, UR12 ;  /* 0x00000011ff117299 */ /* 0x000fe4000801160c */
[----:B------:R-:W-:Y:S02]  /*28f0*/  USEL UR4, UR49, UR4, !UP0 ;  /* 0x0000000431047287 */ /* 0x000fe4000c000000 */
[----:B------:R-:W-:Y:S02]  /*2900*/  @UP3 USHF.R.U32.HI UR6, URZ, UR9, UR14 ;  /* 0x00000009ff063299 */ /* 0x000fe4000801160e */
[----:B------:R-:W-:Y:S02]  /*2910*/  UIMAD UR7, UR39, UR5, URZ ;  /* 0x00000005270772a4 */ /* 0x000fe4000f8e02ff */
[----:B------:R-:W-:Y:S02]  /*2920*/  USEL UR5, UR50, UR17, !UP2 ;  /* 0x0000001132057287 */ /* 0x000fe4000d000000 */
[----:B------:R-:W-:-:S02]  /*2930*/  UIMAD UR12, UR39, UR6, URZ ;  /* 0x00000006270c72a4 */ /* 0x000fc4000f8e02ff */
[----:B------:R-:W-:Y:S02]  /*2940*/  UISETP.GE.AND UP0, UPT, UR4, UR7, UPT ;  /* 0x000000070400728c */ /* 0x000fe4000bf06270 */
[----:B------:R-:W-:Y:S02]  /*2950*/  UIMAD.WIDE.U32 UR10, UR4, UR8, URZ ;  /* 0x00000008040a72a5 */ /* 0x000fe4000f8e00ff */
[----:B------:R-:W-:Y:S02]  /*2960*/  UISETP.GE.OR UP0, UPT, UR5, UR12, UP0 ;  /* 0x0000000c0500728c */ /* 0x000fe40008706670 */
[----:B------:R-:W-:Y:S02]  /*2970*/  UIMAD.WIDE.U32 UR12, UR5, UR8, URZ ;  /* 0x00000008050c72a5 */ /* 0x000fe4000f8e00ff */
[----:B------:R-:W-:Y:S01]  /*2980*/  UIADD3 UR10, UPT, UPT, -UR4, URZ, URZ ;  /* 0x000000ff040a7290 */ /* 0x000fe2000fffe1ff */
[----:B------:R-:W-:Y:S01]  /*2990*/  UMOV UR8, UR11 ;  /* 0x0000000b00087c82 */ /* 0x000fe20008000000 */
[----:B------:R-:W-:-:S02]  /*29a0*/  UIADD3 UR11, UPT, UPT, -UR5, URZ, URZ ;  /* 0x000000ff050b7290 */ /* 0x000fc4000fffe1ff */
[----:B------:R-:W-:-:S03]  /*29b0*/  USHF.R.U32.HI UR8, URZ, UR9, UR8 ;  /* 0x00000009ff087299 */ /* 0x000fc60008011608 */
[----:B------:R-:W-:Y:S01]  /*29c0*/  @!UP0 UMOV UR7, UR13 ;  /* 0x0000000d00078c82 */ /* 0x000fe20008000000 */
[----:B------:R-:W-:Y:S02]  /*29d0*/  UIMAD UR10, UR18, UR10, UR49 ;  /* 0x0000000a120a72a4 */ /* 0x000fe4000f8e0231 */
[----:B------:R-:W-:Y:S02]  /*29e0*/  USEL UR8, UR4, UR8, !UP3 ;  /* 0x0000000804087287 */ /* 0x000fe4000d800000 */
[----:B------:R-:W-:Y:S02]  /*29f0*/  @!UP0 USHF.R.U32.HI UR7, URZ, UR9, UR7 ;  /* 0x00000009ff078299 */ /* 0x000fe40008011607 */
[----:B------:R-:W-:Y:S02]  /*2a00*/  UIADD3 UR9, UPT, UPT, -UR8, URZ, URZ ;  /* 0x000000ff08097290 */ /* 0x000fe4000fffe1ff */
[----:B------:R-:W-:Y:S02]  /*2a10*/  @!UP0 USEL UR7, UR5, UR7, !UP3 ;  /* 0x0000000705078287 */ /* 0x000fe4000d800000 */
[----:B------:R-:W-:-:S02]  /*2a20*/  UIMAD UR9, UR39, UR9, UR4 ;  /* 0x00000009270972a4 */ /* 0x000fc4000f8e0204 */
[----:B------:R-:W-:Y:S02]  /*2a30*/  @!UP0 UIADD3 UR8, UPT, UPT, UR8, -UR7, URZ ;  /* 0x8000000708088290 */ /* 0x000fe4000fffe0ff */
[----:B------:R-:W-:Y:S02]  /*2a40*/  @!UP0 UIMAD UR7, UR9, UR6, UR7 ;  /* 0x00000006090782a4 */ /* 0x000fe4000f8e0207 */
[----:B------:R-:W-:Y:S02]  /*2a50*/  @!UP0 UIMAD UR4, UR39, UR8, UR5 ;  /* 0x00000008270482a4 */ /* 0x000fe4000f8e0205 */
[----:B------:R-:W-:Y:S02]  /*2a60*/  UIMAD UR6, UR20, UR11, UR50 ;  /* 0x0000000b140672a4 */ /* 0x000fe4000f8e0232 */
[----:B------:R-:W-:Y:S01]  /*2a70*/  UIMAD UR49, UR4, UR18, UR10 ;  /* 0x00000012043172a4 */ /* 0x000fe2000f8e020a */
[----:B------:R-:W-:Y:S02]  /*2a80*/  @!UP0 UMOV UR5, UR7 ;  /* 0x0000000700058c82 */ /* 0x000fe40008000000 */
[----:B------:R-:W-:-:S12]  /*2a90*/  UIMAD UR50, UR5, UR20, UR6 ;  /* 0x00000014053272a4 */ /* 0x000fd8000f8e0206 */
.L_x_38:
[----:B------:R-:W1:Y:S02]  /*2aa0*/  LDCU UR4, c[0x0][0xc30] ;  /* 0x00018600ff0477ac */ /* 0x000e640008000800 */
[----:B-1----:R-:W-:-:S09]  /*2ab0*/  UISETP.NE.AND UP0, UPT, UR4, 0x1, UPT ;  /* 0x000000010400788c */ /* 0x002fd2000bf05270 */
[----:B------:R-:W-:Y:S05]  /*2ac0*/  BRA.U UP0, `(.L_x_39) ;  /* 0x0000000100447547 */ /* 0x000fea000b800000 */
[----:B------:R-:W1:Y:S01]  /*2ad0*/  LDCU.128 UR8, c[0x0][0xc10] ;  /* 0x00018200ff0877ac */ /* 0x000e620008000c00 */
[----:B------:R-:W2:Y:S01]  /*2ae0*/  LDCU UR12, c[0x0][0xc0c] ;  /* 0x00018180ff0c77ac */ /* 0x000ea20008000800 */
[----:B------:R-:W3:Y:S01]  /*2af0*/  LDCU UR13, c[0x0][0xc20] ;  /* 0x00018400ff0d77ac */ /* 0x000ee20008000800 */
[----:B-1----:R-:W-:Y:S02]  /*2b00*/  UIMAD.WIDE.U32 UR6, UR50, UR8, URZ ;  /* 0x00000008320672a5 */ /* 0x002fe4000f8e00ff */
[----:B------:R-:W-:Y:S02]  /*2b10*/  UIMAD.WIDE.U32 UR4, UR49, UR11, URZ ;  /* 0x0000000b310472a5 */ /* 0x000fe4000f8e00ff */
[----:B--2---:R-:W-:Y:S02]  /*2b20*/  UISETP.NE.AND UP2, UPT, UR12, 0x1, UPT ;  /* 0x000000010c00788c */ /* 0x004fe4000bf45270 */
[----:B------:R-:W-:Y:S01]  /*2b30*/  UISETP.NE.AND UP0, UPT, UR10, 0x1, UPT ;  /* 0x000000010a00788c */ /* 0x000fe2000bf05270 */
[----:B------:R-:W-:-:S02]  /*2b40*/  UMOV UR6, UR7 ;  /* 0x0000000700067c82 */ /* 0x000fc40008000000 */
[----:B------:R-:W-:Y:S01]  /*2b50*/  UMOV UR4, UR5 ;  /* 0x0000000500047c82 */ /* 0x000fe20008000000 */
[----:B------:R-:W-:Y:S02]  /*2b60*/  USHF.R.U32.HI UR6, URZ, UR9, UR6 ;  /* 0x00000009ff067299 */ /* 0x000fe40008011606 */
[----:B---3--:R-:W-:Y:S02]  /*2b70*/  USHF.R.U32.HI UR4, URZ, UR13, UR4 ;  /* 0x0000000dff047299 */ /* 0x008fe40008011604 */
[----:B------:R-:W-:Y:S02]  /*2b80*/  USEL UR5, UR50, UR6, !UP2 ;  /* 0x0000000632057287 */ /* 0x000fe4000d000000 */
[----:B------:R-:W-:-:S04]  /*2b90*/  USEL UR4, UR49, UR4, !UP0 ;  /* 0x0000000431047287 */ /* 0x000fc8000c000000 */
[----:B------:R-:W-:Y:S02]  /*2ba0*/  UIADD3 UR6, UPT, UPT, UR5, -UR4, URZ ;  /* 0x8000000405067290 */ /* 0x000fe4000fffe0ff */
[----:B------:R-:W-:Y:S02]  /*2bb0*/  UIADD3 UR4, UPT, UPT, -UR5, UR4, URZ ;  /* 0x0000000405047290 */ /* 0x000fe4000fffe1ff */
[----:B------:R-:W-:Y:S02]  /*2bc0*/  UIMAD UR49, UR6, UR10, UR49 ;  /* 0x0000000a063172a4 */ /* 0x000fe4000f8e0231 */
[----:B------:R-:W-:-:S12]  /*2bd0*/  UIMAD UR50, UR4, UR12, UR50 ;  /* 0x0000000c043272a4 */ /* 0x000fd8000f8e0232 */
.L_x_39:
[----:B------:R-:W-:Y:S01]  /*2be0*/  R2UR UR5, R58 ;  /* 0x000000003a0572ca */ /* 0x000fe200000e0000 */
[----:B------:R-:W-:Y:S01]  /*2bf0*/  UMOV UR34, UR42 ;  /* 0x0000002a00227c82 */ /* 0x000fe20008000000 */
[----:B------:R-:W-:Y:S02]  /*2c00*/  R2UR UR4, R57 ;  /* 0x00000000390472ca */ /* 0x000fe400000e0000 */
[----:B------:R-:W-:Y:S02]  /*2c10*/  PLOP3.LUT P1, PT, PT, PT, PT, 0x80, 0x8 ;  /* 0x000000000008781c */ /* 0x000fe40003f2f070 */
[----:B------:R-:W-:-:S07]  /*2c20*/  LOP3.LUT R2, R2, 0x1, RZ, 0x3c, !PT ;  /* 0x0000000102027812 */ /* 0x000fce00078e3cff */
[----:B------:R-:W-:Y:S02]  /*2c30*/  UIADD3 UR51, UPT, UPT, UR50, UR5, URZ ;  /* 0x0000000532337290 */ /* 0x000fe4000fffe0ff */
[----:B------:R-:W-:Y:S01]  /*2c40*/  UIADD3 UR24, UPT, UPT, UR49, UR4, URZ ;  /* 0x0000000431187290 */ /* 0x000fe2000fffe0ff */
[----:B------:R-:W-:Y:S11]  /*2c50*/  BRA.U UP1, `(.L_x_40) ;  /* 0xffffffe901dc7547 */ /* 0x000ff6000b83ffff */
[----:B------:R-:W-:Y:S01]  /*2c60*/  UIADD3 UR36, UPT, UPT, UR36, 0x40, URZ ;  /* 0x0000004024247890 */ /* 0x000fe2000fffe0ff */
[----:B------:R-:W-:-:S03]  /*2c70*/  SHF.L.U32 R2, R3, 0x1f, RZ ;  /* 0x0000001f03027819 */ /* 0x000fc600000006ff */
[----:B------:R-:W-:-:S09]  /*2c80*/  ULEA UR4, UR29, UR36, 0x3 ;  /* 0x000000241d047291 */ /* 0x000fd2000f8e18ff */
[----:B------:R-:W1:Y:S02]  /*2c90*/  SYNCS.PHASECHK.TRANS64.TRYWAIT P0, [UR4], R2 ;  /* 0x00000002ff0075a7 */ /* 0x000e640008001104 */
[----:B-1----:R-:W-:Y:S05]  /*2ca0*/  @!P0 BRA `(.L_x_41) ;  /* 0x0000006000b48947 */ /* 0x002fea0003800000 */
.L_x_140:
[----:B------:R-:W-:-:S04]  /*2cb0*/  UIADD3 UR4, UPT, UPT, UR29, 0x1, URZ ;  /* 0x000000011d047890 */ /* 0x000fc8000fffe0ff */
[----:B------:R-:W-:-:S04]  /*2cc0*/  UISETP.NE.AND UP0, UPT, UR4, 0x8, UPT ;  /* 0x000000080400788c */ /* 0x000fc8000bf05270 */
[----:B------:R-:W-:Y:S02]  /*2cd0*/  USEL UR6, URZ, 0x1, UP0 ;  /* 0x00000001ff067887 */ /* 0x000fe40008000000 */
[----:B------:R-:W-:-:S04]  /*2ce0*/  USEL UR4, UR4, URZ, UP0 ;  /* 0x000000ff04047287 */ /* 0x000fc80008000000 */
[----:B------:R-:W-:Y:S01]  /*2cf0*/  ULEA UR5, UR4, UR36, 0x3 ;  /* 0x0000002404057291 */ /* 0x000fe2000f8e18ff */
[----:B-1----:R-:W-:-:S04]  /*2d00*/  LOP3.LUT R2, R3, UR6, RZ, 0x3c, !PT ;  /* 0x0000000603027c12 */ /* 0x002fc8000f8e3cff */
[----:B------:R-:W-:-:S04]  /*2d10*/  SHF.L.U32 R3, R2, 0x1f, RZ ;  /* 0x0000001f02037819 */ /* 0x000fc800000006ff */
[----:B------:R-:W1:Y:S02]  /*2d20*/  SYNCS.PHASECHK.TRANS64.TRYWAIT P0, [UR5], R3 ;  /* 0x00000003ff0075a7 */ /* 0x000e640008001105 */
[----:B-1----:R-:W-:Y:S05]  /*2d30*/  @!P0 BRA `(.L_x_42) ;  /* 0x0000006000a88947 */ /* 0x002fea0003800000 */
.L_x_142:
[----:B------:R-:W-:-:S04]  /*2d40*/  UIADD3 UR4, UPT, UPT, UR4, 0x1, URZ ;  /* 0x0000000104047890 */ /* 0x000fc8000fffe0ff */
[----:B------:R-:W-:-:S04]  /*2d50*/  UISETP.NE.AND UP0, UPT, UR4, 0x8, UPT ;  /* 0x000000080400788c */ /* 0x000fc8000bf05270 */
[----:B------:R-:W-:Y:S02]  /*2d60*/  USEL UR6, URZ, 0x1, UP0 ;  /* 0x00000001ff067887 */ /* 0x000fe40008000000 */
[----:B------:R-:W-:-:S04]  /*2d70*/  USEL UR4, UR4, URZ, UP0 ;  /* 0x000000ff04047287 */ /* 0x000fc80008000000 */
[----:B------:R-:W-:Y:S01]  /*2d80*/  ULEA UR5, UR4, UR36, 0x3 ;  /* 0x0000002404057291 */ /* 0x000fe2000f8e18ff */
[----:B------:R-:W-:-:S04]  /*2d90*/  LOP3.LUT R2, R2, UR6, RZ, 0x3c, !PT ;  /* 0x0000000602027c12 */ /* 0x000fc8000f8e3cff */
[----:B-1----:R-:W-:-:S04]  /*2da0*/  SHF.L.U32 R3, R2, 0x1f, RZ ;  /* 0x0000001f02037819 */ /* 0x002fc800000006ff */
[----:B------:R-:W1:Y:S02]  /*2db0*/  SYNCS.PHASECHK.TRANS64.TRYWAIT P0, [UR5], R3 ;  /* 0x00000003ff0075a7 */ /* 0x000e640008001105 */
[----:B-1----:R-:W-:Y:S05]  /*2dc0*/  @!P0 BRA `(.L_x_43) ;  /* 0x00000060009c8947 */ /* 0x002fea0003800000 */
.L_x_144:
        /* <DEDUP_REMOVED lines=9> */
.L_x_146:
        /* <DEDUP_REMOVED lines=9> */
.L_x_148:
        /* <DEDUP_REMOVED lines=9> */
.L_x_150:
        /* <DEDUP_REMOVED lines=9> */
.L_x_152:
[----:B------:R-:W-:-:S04]  /*3010*/  UIADD3 UR4, UPT, UPT, UR4, 0x1, URZ ;  /* 0x0000000104047890 */ /* 0x000fc8000fffe0ff */
[----:B------:R-:W-:-:S04]  /*3020*/  UISETP.NE.AND UP0, UPT, UR4, 0x8, UPT ;  /* 0x000000080400788c */ /* 0x000fc8000bf05270 */
[----:B------:R-:W-:Y:S02]  /*3030*/  USEL UR5, URZ, 0x1, UP0 ;  /* 0x00000001ff057887 */ /* 0x000fe40008000000 */
[----:B------:R-:W-:-:S04]  /*3040*/  USEL UR4, UR4, URZ, UP0 ;  /* 0x000000ff04047287 */ /* 0x000fc80008000000 */
[----:B------:R-:W-:Y:S01]  /*3050*/  ULEA UR4, UR4, UR36, 0x3 ;  /* 0x0000002404047291 */ /* 0x000fe2000f8e18ff */
[----:B------:R-:W-:-:S04]  /*3060*/  LOP3.LUT R2, R2, UR5, RZ, 0x3c, !PT ;  /* 0x0000000502027c12 */ /* 0x000fc8000f8e3cff */
[----:B------:R-:W-:Y:S01]  /*3070*/  SHF.L.U32 R2, R2, 0x1f, RZ ;  /* 0x0000001f02027819 */ /* 0x000fe200000006ff */
[----:B-1----:R-:W-:-:S07]  /*3080*/  IMAD.U32 R0, RZ, RZ, UR4 ;  /* 0x00000004ff007e24 */ /* 0x002fce000f8e00ff */
.L_x_48:
[----:B-1----:R1:W2:Y:S02]  /*3090*/  SYNCS.PHASECHK.TRANS64.TRYWAIT P0, [R0+URZ], R2 ;  /* 0x00000002000075a7 */ /* 0x0022a400080011ff */
[----:B--2---:R-:W-:Y:S05]  /*30a0*/  @!P0 NANOSLEEP.SYNCS 0x989680 ;  /* 0x009896800000895d */ /* 0x004fea0003900000 */
[----:B------:R-:W2:Y:S02]  /*30b0*/  @!P0 SYNCS.PHASECHK.TRANS64 P0, [R0+URZ], R2 ;  /* 0x00000002000085a7 */ /* 0x000ea400080010ff */
[----:B--2---:R-:W-:Y:S05]  /*30c0*/  @P0 EXIT ;  /* 0x000000000000094d */ /* 0x004fea0003800000 */
[----:B------:R-:W-:Y:S05]  /*30d0*/  BRA `(.L_x_48) ;  /* 0xfffffffc00ec7947 */ /* 0x000fea000383ffff */
.L_x_22:
[----:B------:R-:W2:Y:S02]  /*30e0*/  S2UR UR4, SR_CgaCtaId ;  /* 0x00000000000479c3 */ /* 0x000ea40000008800 */
[----:B--2---:R-:W-:-:S04]  /*30f0*/  UISETP.NE.AND UP0, UPT, UR4, URZ, UPT ;  /* 0x000000ff0400728c */ /* 0x004fc8000bf05270 */
[----:B------:R-:W-:-:S09]  /*3100*/  UISETP.NE.OR UP0, UPT, UR18, 0x1, UP0 ;  /* 0x000000011200788c */ /* 0x000fd20008705670 */
[----:B------:R-:W-:Y:S05]  /*3110*/  BRA.U UP0, `(.L_x_49) ;  /* 0x0000000100b47547 */ /* 0x000fea000b800000 */
[----:B------:R-:W2:Y:S01]  /*3120*/  S2UR UR5, SR_CgaCtaId ;  /* 0x00000000000579c3 */ /* 0x000ea20000008800 */
[----:B------:R-:W-:Y:S01]  /*3130*/  UMOV UR4, 0x400 ;  /* 0x0000040000047882 */ /* 0x000fe20000000000 */
[----:B------:R-:W-:Y:S01]  /*3140*/  HFMA2 R3, -RZ, RZ, 0, 5.9604644775390625e-08 ;  /* 0x00000001ff037431 */ /* 0x000fe200000001ff */
[----:B------:R-:W-:Y:S01]  /*3150*/  ISETP.GE.U32.AND P0, PT, R2, 0x2, PT ;  /* 0x000000020200780c */ /* 0x000fe20003f06070 */
[----:B------:R-:W-:Y:S01]  /*3160*/  IMAD.MOV.U32 R8, RZ, RZ, RZ ;  /* 0x000000ffff087224 */ /* 0x000fe200078e00ff */
[----:B--2---:R-:W-:-:S04]  /*3170*/  ULEA UR4, UR5, UR4, 0x18 ;  /* 0x0000000405047291 */ /* 0x004fc8000f8ec0ff */
[----:B------:R-:W-:Y:S02]  /*3180*/  UIADD3 UR5, UPT, UPT, UR4, 0xd8, URZ ;  /* 0x000000d804057890 */ /* 0x000fe4000fffe0ff */
[----:B------:R-:W-:Y:S02]  /*3190*/  UIADD3 UR8, UPT, UPT, UR4, 0xd0, URZ ;  /* 0x000000d004087890 */ /* 0x000fe4000fffe0ff */
[----:B------:R-:W-:-:S12]  /*31a0*/  UPRMT UR5, URZ, 0x654, UR5 ;  /* 0x00000654ff057896 */ /* 0x000fd80008000005 */
.L_x_52:
[----:B------:R-:W-:Y:S01]  /*31b0*/  SHF.L.U32 R6, R3, 0x1f, RZ ;  /* 0x0000001f03067819 */ /* 0x000fe200000006ff */
[----:B------:R-:W-:Y:S02]  /*31c0*/  IMAD.U32 R4, RZ, RZ, UR8 ;  /* 0x00000008ff047e24 */ /* 0x000fe4000f8e00ff */
[----:B------:R-:W-:Y:S01]  /*31d0*/  @!P0 IMAD.MOV.U32 R5, RZ, RZ, 0x10 ;  /* 0x00000010ff058424 */ /* 0x000fe200078e00ff */
[----:B------:R-:W2:Y:S02]  /*31e0*/  SYNCS.PHASECHK.TRANS64.TRYWAIT P1, [UR4+0xd8], R6 ;  /* 0x0000d806ff0075a7 */ /* 0x000ea40008021104 */
[----:B------:R-:W-:-:S04]  /*31f0*/  PRMT R4, R2, 0x654, R4 ;  /* 0x0000065402047816 */ /* 0x000fc80000000004 */
[----:B------:R-:W-:Y:S01]  /*3200*/  SEL R0, R4, R0, !P0 ;  /* 0x0000000004007207 */ /* 0x000fe20004000000 */
[----:B--2---:R-:W-:Y:S06]  /*3210*/  @!P1 BRA `(.L_x_50) ;  /* 0x0000006000009947 */ /* 0x004fec0003800000 */
.L_x_154:
[----:B------:R-:W-:Y:S01]  /*3220*/  UIADD3 UR6, UPT, UPT, UR4, 0x110, URZ ;  /* 0x0000011004067890 */ /* 0x000fe2000fffe0ff */
[----:B------:R3:W-:Y:S01]  /*3230*/  @!P0 SYNCS.ARRIVE.TRANS64.RED RZ, [R0+URZ], R5 ;  /* 0x0000000500ff89a7 */ /* 0x0007e200080004ff */
[----:B------:R-:W-:Y:S01]  /*3240*/  UIADD3 UR7, UPT, UPT, UR4, 0xd0, URZ ;  /* 0x000000d004077890 */ /* 0x000fe2000fffe0ff */
[----:B------:R-:W-:-:S08]  /*3250*/  LOP3.LUT R3, R3, 0x1, RZ, 0x3c, !PT ;  /* 0x0000000103037812 */ /* 0x000fd000078e3cff */
[----:B------:R-:W-:Y:S06]  /*3260*/  UGETNEXTWORKID.BROADCAST [UR6], [UR7] ;  /* 0x00000000060073ca */ /* 0x000fec0008000100 */
[----:B---3--:R-:W-:-:S04]  /*3270*/  SHF.L.U32 R5, R8, 0x1f, RZ ;  /* 0x0000001f08057819 */ /* 0x008fc800000006ff */
[----:B------:R-:W3:Y:S02]  /*3280*/  SYNCS.PHASECHK.TRANS64.TRYWAIT P1, [UR4+0xd0], R5 ;  /* 0x0000d005ff0075a7 */ /* 0x000ee40008021104 */
[----:B---3--:R-:W-:Y:S05]  /*3290*/  @!P1 BRA `(.L_x_51) ;  /* 0x0000005c00f89947 */ /* 0x008fea0003800000 */
.L_x_156:
[----:B--2---:R-:W2:Y:S01]  /*32a0*/  LDS.128 R4, [UR4+0x110] ;  /* 0x00011004ff047984 */ /* 0x004ea20008000c00 */
[----:B------:R-:W-:Y:S01]  /*32b0*/  LOP3.LUT R8, R8, 0x1, RZ, 0x3c, !PT ;  /* 0x0000000108087812 */ /* 0x000fe200078e3cff */
[----:B------:R-:W-:Y:S01]  /*32c0*/  @!PT LDS RZ, [RZ] ;  /* 0x00000000fffff984 */ /* 0x000fe20000000800 */
[----:B------:R-:W-:Y:S01]  /*32d0*/  @!PT LDS RZ, [RZ] ;  /* 0x00000000fffff984 */ /* 0x000fe20000000800 */
[----:B------:R-:W-:Y:S01]  /*32e0*/  @!PT LDS RZ, [RZ] ;  /* 0x00000000fffff984 */ /* 0x000fe20000000800 */
[----:B------:R-:W-:Y:S01]  /*32f0*/  @!PT LDS RZ, [RZ] ;  /* 0x00000000fffff984 */ /* 0x000fe20000000800 */
[----:B------:R3:W-:Y:S06]  /*3300*/  MEMBAR.ALL.CTA ;  /* 0x0000000000007992 */ /* 0x0007ec0000008000 */
[----:B---3--:R-:W3:Y:S02]  /*3310*/  FENCE.VIEW.ASYNC.S ;  /* 0x00000000000073c6 */ /* 0x008ee40000000000 */
[----:B---3--:R-:W-:Y:S01]  /*3320*/  SYNCS.ARRIVE.TRANS64.RED.A1T0 RZ, [UR5], RZ ;  /* 0x000000ffffff79a7 */ /* 0x008fe20008100405 */
[----:B--2---:R-:W-:-:S13]  /*3330*/  LOP3.LUT P1, RZ, R6, 0x1, RZ, 0xc0, !PT ;  /* 0x0000000106ff7812 */ /* 0x004fda000782c0ff */
[----:B------:R-:W-:Y:S05]  /*3340*/  @P1 BRA `(.L_x_52) ;  /* 0xfffffffc00981947 */ /* 0x000fea000383ffff */
[----:B------:R-:W-:-:S04]  /*3350*/  SHF.L.U32 R0, R3, 0x1f, RZ ;  /* 0x0000001f03007819 */ /* 0x000fc800000006ff */
[----:B------:R-:W2:Y:S02]  /*3360*/  SYNCS.PHASECHK.TRANS64 P0, [UR4+0xd8], R0 ;  /* 0x0000d800ff0075a7 */ /* 0x000ea40008001004 */
[----:B-12---:R-:W-:Y:S05]  /*3370*/  @P0 EXIT ;  /* 0x000000000000094d */ /* 0x006fea0003800000 */
[----:B------:R-:W-:-:S07]  /*3380*/  MOV R0, UR4 ;  /* 0x0000000400007c02 */ /* 0x000fce0008000f00 */
.L_x_53:
[----:B-1----:R-:W-:-:S04]  /*3390*/  SHF.L.U32 R2, R3, 0x1f, RZ ;  /* 0x0000001f03027819 */ /* 0x002fc800000006ff */
[----:B------:R1:W2:Y:S03]  /*33a0*/  SYNCS.PHASECHK.TRANS64.TRYWAIT P0, [R0+URZ+0xd8], R2 ;  /* 0x0000d802000075a7 */ /* 0x0002a600080011ff */
[----:B--2---:R-:W-:Y:S05]  /*33b0*/  @!P0 NANOSLEEP.SYNCS 0x989680 ;  /* 0x009896800000895d */ /* 0x004fea0003900000 */
[----:B------:R-:W2:Y:S02]  /*33c0*/  @!P0 SYNCS.PHASECHK.TRANS64 P0, [R0+URZ+0xd8], R2 ;  /* 0x0000d802000085a7 */ /* 0x000ea400080010ff */
[----:B--2---:R-:W-:Y:S05]  /*33d0*/  @P0 EXIT ;  /* 0x000000000000094d */ /* 0x004fea0003800000 */
[----:B------:R-:W-:Y:S05]  /*33e0*/  BRA `(.L_x_53) ;  /* 0xfffffffc00e87947 */ /* 0x000fea000383ffff */
.L_x_49:
[----:B------:R-:W-:Y:S05]  /*33f0*/  BRA.U UP5, `(.L_x_54) ;  /* 0x0000000d05947547 */ /* 0x000fea000b800000 */
[----:B------:R-:W2:Y:S01]  /*3400*/  S2UR UR7, SR_CgaCtaId ;  /* 0x00000000000779c3 */ /* 0x000ea20000008800 */
[----:B------:R-:W-:Y:S01]  /*3410*/  UMOV UR4, 0x40 ;  /* 0x0000004000047882 */ /* 0x000fe20000000000 */
[----:B------:R-:W-:Y:S01]  /*3420*/  NOP ;  /* 0x0000000000007918 */ /* 0x000fe20000000000 */
[----:B------:R-:W-:Y:S01]  /*3430*/  UMOV UR6, 0x400 ;  /* 0x0000040000067882 */ /* 0x000fe20000000000 */
[----:B--2---:R-:W-:Y:S02]  /*3440*/  ULEA UR5, UR7, UR4, 0x18 ;  /* 0x0000000407057291 */ /* 0x004fe4000f8ec0ff */
[----:B------:R-:W-:-:S07]  /*3450*/  ULEA UR6, UR7, UR6, 0x18 ;  /* 0x0000000607067291 */ /* 0x000fce000f8ec0ff */
[----:B------:R-:W2:Y:S02]  /*3460*/  LDS.U8 R2, [UR5+0x1c] ;  /* 0x00001c05ff027984 */ /* 0x000ea40008000000 */
[----:B--2---:R-:W-:-:S13]  /*3470*/  ISETP.NE.AND P0, PT, R2, RZ, PT ;  /* 0x000000ff0200720c */ /* 0x004fda0003f05270 */
[----:B------:R-:W-:Y:S05]  /*3480*/  @P0 BRA `(.L_x_55) ;  /* 0x0000000000580947 */ /* 0x000fea0003800000 */
[----:B------:R-:W-:-:S13]  /*3490*/  ELECT P0, URZ, PT ;  /* 0x0000000000ff782f */ /* 0x000fda0003800000 */
[----:B------:R-:W-:Y:S05]  /*34a0*/  @!P0 BRA `(.L_x_56) ;  /* 0x0000000000608947 */ /* 0x000fea0003800000 */
[----:B------:R-:W-:Y:S01]  /*34b0*/  UMOV UR4, 0x10 ;  /* 0x0000001000047882 */ /* 0x000fe20000000000 */
[----:B------:R-:W-:Y:S01]  /*34c0*/  HFMA2 R2, -RZ, RZ, 0, 5.9604644775390625e-08 ;  /* 0x00000001ff027431 */ /* 0x000fe200000001ff */
[----:B------:R-:W-:-:S03]  /*34d0*/  MOV R3, 0xffff ;  /* 0x0000ffff00037802 */ /* 0x000fc60000000f00 */
[----:B------:R-:W-:Y:S04]  /*34e0*/  DEPBAR.LE SB2, 0x36 ;  /* 0x0000ad800000791a */ /* 0x000fe80000000000 */
[----:B------:R-:W2:Y:S02]  /*34f0*/  UTCATOMSWS.FIND_AND_SET.ALIGN UP0, UR4, UR4 ;  /* 0x00000004000475e3 */ /* 0x000ea40008000800 */
[----:B--2---:R-:W-:Y:S01]  /*3500*/  MOV R4, UR4 ;  /* 0x0000000400047c02 */ /* 0x004fe20008000f00 */
[----:B------:R-:W-:Y:S06]  /*3510*/  BRA.U UP0, `(.L_x_57) ;  /* 0x0000000100187547 */ /* 0x000fec000b800000 */
.L_x_58:
[----:B------:R-:W-:Y:S05]  /*3520*/  NANOSLEEP 0x64 ;  /* 0x000000640000795d */ /* 0x000fea0003800000 */
[----:B------:R-:W-:-:S05]  /*3530*/  UMOV UR4, 0x10 ;  /* 0x0000001000047882 */ /* 0x000fca0000000000 */
[----:B------:R-:W-:Y:S04]  /*3540*/  DEPBAR.LE SB2, 0x36 ;  /* 0x0000ad800000791a */ /* 0x000fe80000000000 */
[----:B------:R-:W2:Y:S02]  /*3550*/  UTCATOMSWS.FIND_AND_SET.ALIGN UP0, UR4, UR4 ;  /* 0x00000004000475e3 */ /* 0x000ea40008000800 */
[----:B--2---:R-:W-:Y:S01]  /*3560*/  MOV R4, UR4 ;  /* 0x0000000400047c02 */ /* 0x004fe20008000f00 */
[----:B------:R-:W-:Y:S05]  /*3570*/  BRA.U !UP0, `(.L_x_58) ;  /* 0xfffffffd08e87547 */ /* 0x000fea000b83ffff */
.L_x_57:
[-C--:B------:R-:W-:Y:S02]  /*3580*/  SHF.L.U32 R3, R3, R4.reuse, RZ ;  /* 0x0000000403037219 */ /* 0x080fe400000006ff */
[----:B------:R-:W-:Y:S01]  /*3590*/  SHF.L.U32 R2, R2, R4, RZ ;  /* 0x0000000402027219 */ /* 0x000fe200000006ff */
[----:B------:R-:W-:Y:S02]  /*35a0*/  IMAD.SHL.U32 R4, R4, 0x20, RZ ;  /* 0x0000002004047824 */ /* 0x000fe400078e00ff */
[----:B------:R2:W-:Y:S04]  /*35b0*/  ATOMS.OR RZ, [UR5+0x14], R3 ;  /* 0x00001403ffff798c */ /* 0x0005e8000b000005 */
[----:B------:R2:W-:Y:S04]  /*35c0*/  ATOMS.OR RZ, [UR5+0x18], R2 ;  /* 0x00001802ffff798c */ /* 0x0005e8000b000005 */
[----:B------:R2:W-:Y:S01]  /*35d0*/  STS [UR6+0x120], R4 ;  /* 0x00012004ff007988 */ /* 0x0005e20008000806 */
[----:B------:R-:W-:Y:S05]  /*35e0*/  BRA `(.L_x_56) ;  /* 0x0000000000107947 */ /* 0x000fea0003800000 */
.L_x_55:
[----:B------:R-:W-:-:S05]  /*35f0*/  MOV R2, 0xffffffff ;  /* 0xffffffff00027802 */ /* 0x000fca0000000f00 */
[----:B------:R2:W-:Y:S02]  /*3600*/  STS [UR6+0x120], R2 ;  /* 0x00012002ff007988 */ /* 0x0005e40008000806 */
[----:B--2---:R-:W-:Y:S02]  /*3610*/  MOV R2, 0x3630 ;  /* 0x0000363000027802 */ /* 0x004fe40000000f00 */
[----:B-1---5:R-:W-:Y:S05]  /*3620*/  CALL.REL.NOINC `($__internal_1_$__cuda_sm10x_tcgen05_guardrail_trap_phase_invalid_during_alloc) ;  /* 0x0000006400087944 */ /* 0x022fea0003c00000 */
.L_x_56:
[----:B------:R-:W-:Y:S05]  /*3630*/  WARPSYNC.ALL ;  /* 0x0000000000007948 */ /* 0x000fea0003800000 */
[----:B------:R-:W3:Y:S01]  /*3640*/  S2UR UR4, SR_CgaCtaId ;  /* 0x00000000000479c3 */ /* 0x000ee20000008800 */
[----:B------:R-:W-:Y:S01]  /*3650*/  UMOV UR20, 0x400 ;  /* 0x0000040000147882 */ /* 0x000fe20000000000 */
[----:B------:R-:W-:-:S06]  /*3660*/  NOP ;  /* 0x0000000000007918 */ /* 0x000fcc0000000000 */
[----:B------:R-:W-:Y:S06]  /*3670*/  BAR.ARV 0x6, 0xa0 ;  /* 0x0182800000007b1d */ /* 0x000fec0000002000 */
[----:B------:R-:W4:Y:S01]  /*3680*/  LDCU.64 UR6, c[0x0][0x388] ;  /* 0x00007100ff0677ac */ /* 0x000f220008000a00 */
[----:B------:R-:W-:Y:S01]  /*3690*/  LOP3.LUT R0, R0, 0xffff, RZ, 0xc0, !PT ;  /* 0x0000ffff00007812 */ /* 0x000fe200078ec0ff */
[----:B------:R-:W-:Y:S01]  /*36a0*/  IMAD.MOV.U32 R9, RZ, RZ, 0x1 ;  /* 0x00000001ff097424 */ /* 0x000fe200078e00ff */
[----:B------:R-:W1:Y:S02]  /*36b0*/  LDCU.64 UR8, c[0x0][0x390] ;  /* 0x00007200ff0877ac */ /* 0x000e640008000a00 */
[----:B------:R-:W-:Y:S01]  /*36c0*/  R2UR UR21, R0 ;  /* 0x00000000001572ca */ /* 0x000fe200000e0000 */
[----:B------:R-:W-:-:S02]  /*36d0*/  IMAD.MOV.U32 R8, RZ, RZ, RZ ;  /* 0x000000ffff087224 */ /* 0x000fc400078e00ff */
[----:B--2---:R-:W-:Y:S01]  /*36e0*/  IMAD.MOV.U32 R3, RZ, RZ, RZ ;  /* 0x000000ffff037224 */ /* 0x004fe200078e00ff */
[----:B------:R-:W-:Y:S01]  /*36f0*/  UMOV UR24, URZ ;  /* 0x000000ff00187c82 */ /* 0x000fe20008000000 */
[----:B---3--:R-:W-:Y:S01]  /*3700*/  ULEA UR20, UR4, UR20, 0x18 ;  /* 0x0000001404147291 */ /* 0x008fe2000f8ec0ff */
[----:B------:R-:W-:Y:S01]  /*3710*/  UMOV UR19, URZ ;  /* 0x000000ff00137c82 */ /* 0x000fe20008000000 */
[----:B------:R-:W-:Y:S01]  /*3720*/  UMOV UR32, 0x0 ;  /* 0x0000000000207882 */ /* 0x000fe20000000000 */
[----:B------:R-:W-:Y:S01]  /*3730*/  UMOV UR33, 0x4200010 ;  /* 0x0420001000217882 */ /* 0x000fe20000000000 */
[----:B------:R-:W-:Y:S01]  /*3740*/  UMOV UR30, 0x0 ;  /* 0x00000000001e7882 */ /* 0x000fe20000000000 */
[----:B------:R-:W-:Y:S01]  /*3750*/  UMOV UR31, 0x4200010 ;  /* 0x04200010001f7882 */ /* 0x000fe20000000000 */
[----:B------:R-:W-:Y:S01]  /*3760*/  UMOV UR28, 0x0 ;  /* 0x00000000001c7882 */ /* 0x000fe20000000000 */
[----:B----4-:R-:W-:Y:S02]  /*3770*/  UIADD3 UR4, UPT, UPT, UR6, 0x3f, URZ ;  /* 0x0000003f06047890 */ /* 0x010fe4000fffe0ff */
[----:B------:R-:W2:Y:S01]  /*3780*/  LDS R2, [UR20+0x120] ;  /* 0x00012014ff027984 */ /* 0x000ea20008000800 */
[----:B------:R-:W-:Y:S01]  /*3790*/  UMOV UR29, 0x4200010 ;  /* 0x04200010001d7882 */ /* 0x000fe20000000000 */
[----:B------:R-:W-:Y:S01]  /*37a0*/  UMOV UR26, 0x0 ;  /* 0x00000000001a7882 */ /* 0x000fe20000000000 */
[----:B------:R-:W-:Y:S01]  /*37b0*/  USHF.R.S32.HI UR5, URZ, 0x1f, UR4 ;  /* 0x0000001fff057899 */ /* 0x000fe20008011404 */
[----:B------:R-:W-:-:S03]  /*37c0*/  UMOV UR27, 0x4200010 ;  /* 0x04200010001b7882 */ /* 0x000fc60000000000 */
[----:B------:R-:W-:Y:S02]  /*37d0*/  ULEA.HI UR4, UR5, UR4, URZ, 0x6 ;  /* 0x0000000405047291 */ /* 0x000fe4000f8f30ff */
[----:B------:R-:W-:Y:S02]  /*37e0*/  UIADD3 UR5, UPT, UPT, UR20, 0x4400, URZ ;  /* 0x0000440014057890 */ /* 0x000fe4000fffe0ff */
[----:B------:R-:W-:Y:S02]  /*37f0*/  USHF.R.S32.HI UR4, URZ, 0x6, UR4 ;  /* 0x00000006ff047899 */ /* 0x000fe40008011404 */
[----:B------:R-:W-:Y:S02]  /*3800*/  USHF.R.U32.HI UR6, URZ, 0x4, UR5 ;  /* 0x00000004ff067899 */ /* 0x000fe40008011605 */
[----:B------:R-:W-:Y:S02]  /*3810*/  UIMAD UR4, UR4, UR7, URZ ;  /* 0x00000007040472a4 */ /* 0x000fe4000f8e02ff */
[----:B------:R-:W-:-:S02]  /*3820*/  ULOP3.LUT UR6, UR6, 0x3fff, URZ, 0xc0, !UPT ;  /* 0x00003fff06067892 */ /* 0x000fc4000f8ec0ff */
[----:B-1----:R-:W-:Y:S02]  /*3830*/  UIMAD UR4, UR4, UR8, URZ ;  /* 0x00000008040472a4 */ /* 0x002fe4000f8e02ff */
[----:B------:R-:W-:Y:S02]  /*3840*/  ULOP3.LUT UR22, UR6, 0x10000, URZ, 0xfc, !UPT ;  /* 0x0001000006167892 */ /* 0x000fe4000f8efcff */
[----:B------:R-:W-:Y:S02]  /*3850*/  UIMAD UR9, UR4, UR9, URZ ;  /* 0x00000009040972a4 */ /* 0x000fe4000f8e02ff */
[----:B------:R-:W-:Y:S02]  /*3860*/  UIADD3 UR4, UPT, UPT, UR20, 0x14400, URZ ;  /* 0x0001440014047890 */ /* 0x000fe4000fffe0ff */
[----:B------:R-:W-:Y:S02]  /*3870*/  UIADD3 UR35, UPT, UPT, UR9, -0x1, URZ ;  /* 0xffffffff09237890 */ /* 0x000fe4000fffe0ff */
[----:B------:R-:W-:-:S02]  /*3880*/  USHF.R.U32.HI UR5, URZ, 0x4, UR4 ;  /* 0x00000004ff057899 */ /* 0x000fc40008011604 */
[----:B------:R-:W-:Y:S02]  /*3890*/  UIADD3 UR4, UPT, UPT, UR20, 0xd8, URZ ;  /* 0x000000d814047890 */ /* 0x000fe4000fffe0ff */
[----:B------:R-:W-:Y:S02]  /*38a0*/  ULOP3.LUT UR5, UR5, 0x3fff, URZ, 0xc0, !UPT ;  /* 0x00003fff05057892 */ /* 0x000fe4000f8ec0ff */
[----:B------:R-:W-:Y:S02]  /*38b0*/  UPRMT UR34, URZ, 0x654, UR4 ;  /* 0x00000654ff227896 */ /* 0x000fe40008000004 */
[----:B------:R-:W-:Y:S02]  /*38c0*/  ULOP3.LUT UR23, UR5, 0x10000, URZ, 0xfc, !UPT ;  /* 0x0001000005177892 */ /* 0x000fe4000f8efcff */
[----:B------:R-:W-:Y:S01]  /*38d0*/  UISETP.GE.AND UP3, UPT, UR9, 0x1, UPT ;  /* 0x000000010900788c */ /* 0x000fe2000bf66270 */
[C---:B--2---:R-:W-:Y:S01]  /*38e0*/  VIADD R5, R2.reuse, 0x80 ;  /* 0x0000008002057836 */ /* 0x044fe20000000000 */
[----:B------:R-:W-:-:S04]  /*38f0*/  LOP3.LUT R4, R2, 0xffff, RZ, 0xc0, !PT ;  /* 0x0000ffff02047812 */ /* 0x000fc800078ec0ff */
[----:B------:R-:W-:-:S05]  /*3900*/  LOP3.LUT R5, R5, 0xffff, RZ, 0xc0, !PT ;  /* 0x0000ffff05057812 */ /* 0x000fca00078ec0ff */
[----:B------:R1:W-:Y:S02]  /*3910*/  STL.64 [R1], R4 ;  /* 0x0000000401007387 */ /* 0x0003e40000100a00 */
.L_x_65:
[----:B-1----:R-:W-:-:S04]  /*3920*/  SHF.L.U32 R4, R8, 0x1f, RZ ;  /* 0x0000001f08047819 */ /* 0x002fc800000006ff */
[----:B------:R-:W1:Y:S02]  /*3930*/  SYNCS.PHASECHK.TRANS64.TRYWAIT P0, [UR20+0xd0], R4 ;  /* 0x0000d004ff0075a7 */ /* 0x000e640008001114 */
[----:B-12-4-:R-:W-:Y:S05]  /*3940*/  @!P0 BRA `(.L_x_59) ;  /* 0x0000005800648947 */ /* 0x016fea0003800000 */
.L_x_158:
[----:B-1----:R-:W1:Y:S01]  /*3950*/  LDS.128 R4, [UR20+0x110] ;  /* 0x00011014ff047984 */ /* 0x002e620008000c00 */
[----:B------:R-:W-:Y:S01]  /*3960*/  ULEA UR25, UR24, UR20, 0x3 ;  /* 0x0000001418197291 */ /* 0x000fe2000f8e18ff */
[----:B------:R-:W-:Y:S01]  /*3970*/  SHF.L.U32 R0, R9, 0x1f, RZ ;  /* 0x0000001f09007819 */ /* 0x000fe200000006ff */
[----:B------:R-:W-:Y:S01]  /*3980*/  @!PT LDS RZ, [RZ] ;  /* 0x00000000fffff984 */ /* 0x000fe20000000800 */
[----:B------:R-:W-:Y:S01]  /*3990*/  @!PT LDS RZ, [RZ] ;  /* 0x00000000fffff984 */ /* 0x000fe20000000800 */
[----:B------:R-:W-:Y:S01]  /*39a0*/  @!PT LDS RZ, [RZ] ;  /* 0x00000000fffff984 */ /* 0x000fe20000000800 */
[----:B------:R-:W-:Y:S01]  /*39b0*/  @!PT LDS RZ, [RZ] ;  /* 0x00000000fffff984 */ /* 0x000fe20000000800 */
[----:B------:R2:W-:Y:S06]  /*39c0*/  MEMBAR.ALL.CTA ;  /* 0x0000000000007992 */ /* 0x0005ec0000008000 */
[----:B--2---:R-:W2:Y:S02]  /*39d0*/  FENCE.VIEW.ASYNC.S ;  /* 0x00000000000073c6 */ /* 0x004ea40000000000 */
[----:B--2---:R-:W-:Y:S01]  /*39e0*/  SYNCS.ARRIVE.TRANS64.RED.A1T0 RZ, [UR34], RZ ;  /* 0x000000ffffff79a7 */ /* 0x004fe20008100422 */
[----:B------:R-:W2:Y:S01]  /*39f0*/  SYNCS.PHASECHK.TRANS64.TRYWAIT P0, [UR25+0xf0], R0 ;  /* 0x0000f000ff0075a7 */ /* 0x000ea20008001119 */
[----:B-1----:R-:W-:Y:S01]  /*3a00*/  LOP3.LUT P3, RZ, R6, 0x1, RZ, 0xc0, !PT ;  /* 0x0000000106ff7812 */ /* 0x002fe2000786c0ff */
[----:B--2---:R-:W-:-:S12]  /*3a10*/  @!P0 BRA `(.L_x_60) ;  /* 0x0000005800488947 */ /* 0x004fd80003800000 */
.L_x_160:
[----:B------:R-:W-:Y:S05]  /*3a20*/  BRA.U !UP3, `(.L_x_61) ;  /* 0x000000010bf87547 */ /* 0x000fea000b800000 */
[----:B-1----:R-:W-:Y:S01]  /*3a30*/  IMAD.U32 R0, RZ, RZ, UR24 ;  /* 0x00000018ff007e24 */ /* 0x002fe2000f8e00ff */
[----:B------:R-:W-:-:S04]  /*3a40*/  ULEA UR4, UR19, UR20, 0x3 ;  /* 0x0000001413047291 */ /* 0x000fc8000f8e18ff */
[----:B------:R-:W-:-:S05]  /*3a50*/  LEA R0, R0, R1, 0x2 ;  /* 0x0000000100007211 */ /* 0x000fca00078e10ff */
[----:B------:R1:W5:Y:S01]  /*3a60*/  LDL R4, [R0] ;  /* 0x0000000000047983 */ /* 0x0003620000100800 */
[----:B------:R-:W-:Y:S01]  /*3a70*/  UPLOP3.LUT UP2, UPT, UPT, UPT, UPT, 0x40, 0x4 ;  /* 0x000000000004789c */ /* 0x000fe20003f4e870 */
[----:B------:R-:W-:Y:S01]  /*3a80*/  UMOV UR17, UR35 ;  /* 0x0000002300117c82 */ /* 0x000fe20008000000 */
[----:B-1----:R-:W-:-:S04]  /*3a90*/  SHF.L.U32 R0, R3, 0x1f, RZ ;  /* 0x0000001f03007819 */ /* 0x002fc800000006ff */
[----:B------:R1:W2:Y:S01]  /*3aa0*/  SYNCS.PHASECHK.TRANS64.TRYWAIT P2, [UR4], R0 ;  /* 0x00000000ff0075a7 */ /* 0x0002a20008041104 */
[----:B------:R-:W-:-:S05]  /*3ab0*/  UMOV UR4, UR19 ;  /* 0x0000001300047c82 */ /* 0x000fca0008000000 */
.L_x_64:
[----:B------:R-:W-:Y:S01]  /*3ac0*/  ULEA UR18, UR4, UR20, 0x3 ;  /* 0x0000001404127291 */ /* 0x000fe2000f8e18ff */
[----:B--234-:R-:W-:Y:S11]  /*3ad0*/  @P2 BRA `(.L_x_62) ;  /* 0x00000000000c2947 */ /* 0x01cff60003800000 */
[----:B------:R-:W-:Y:S04]  /*3ae0*/  SHF.L.U32 R5, R3, 0x1f, RZ ;  /* 0x0000001f03057819 */ /* 0x000fe800000006ff */
[----:B------:R-:W2:Y:S02]  /*3af0*/  SYNCS.PHASECHK.TRANS64.TRYWAIT P0, [UR18], R5 ;  /* 0x00000005ff0075a7 */ /* 0x000ea40008001112 */
[----:B--2---:R-:W-:Y:S05]  /*3b00*/  @!P0 BRA `(.L_x_63) ;  /* 0x0000005800248947 */ /* 0x004fea0003800000 */
.L_x_62:
[----:B------:R-:W-:Y:S01]  /*3b10*/  UISETP.NE.AND UP0, UPT, UR17, URZ, UPT ;  /* 0x000000ff1100728c */ /* 0x000fe2000bf05270 */
[----:B------:R-:W-:Y:S01]  /*3b20*/  PLOP3.LUT P2, PT, PT, PT, PT, 0x80, 0x8 ;  /* 0x000000000008781c */ /* 0x000fe20003f4f070 */
[----:B------:R-:W-:Y:S01]  /*3b30*/  UIADD3 UR5, UPT, UPT, UR4, 0x1, URZ ;  /* 0x0000000104057890 */ /* 0x000fe2000fffe0ff */
[----:B------:R-:W-:Y:S11]  /*3b40*/  ELECT P1, URZ, PT ;  /* 0x0000000000ff782f */ /* 0x000ff60003820000 */
[----:B------:R-:W-:Y:S02]  /*3b50*/  @!UPT UIADD3 URZ, UPT, UPT, URZ, URZ, URZ ;  /* 0x000000fffffff290 */ /* 0x000fe4000fffe0ff */
[C---:B-----5:R-:W-:Y:S01]  /*3b60*/  @P1 R2UR.BROADCAST UR8, R4.reuse ;  /* 0x00000000040812ca */ /* 0x060fe200008e0000 */
[----:B------:R-:W-:Y:S01]  /*3b70*/  UISETP.NE.AND UP1, UPT, UR5, 0x8, UPT ;  /* 0x000000080500788c */ /* 0x000fe2000bf25270 */
[----:B------:R-:W-:Y:S01]  /*3b80*/  PLOP3.LUT P0, PT, PT, PT, UP0, 0x80, 0x8 ;  /* 0x000000000008781c */ /* 0x000fe20003f0f008 */
[----:B------:R-:W-:Y:S02]  /*3b90*/  ULEA UR10, UR4, UR23, 0xa ;  /* 0x00000017040a7291 */ /* 0x000fe4000f8e50ff */
[----:B------:R-:W-:Y:S02]  /*3ba0*/  USEL UR6, URZ, 0x1, UP1 ;  /* 0x00000001ff067887 */ /* 0x000fe40008800000 */
[----:B------:R-:W-:Y:S02]  /*3bb0*/  USEL UR19, UR5, URZ, UP1 ;  /* 0x000000ff05137287 */ /* 0x000fe40008800000 */
[----:B------:R-:W-:Y:S02]  /*3bc0*/  ULEA UR14, UR4, UR22, 0x9 ;  /* 0x00000016040e7291 */ /* 0x000fe4000f8e48ff */
[----:B------:R-:W-:Y:S01]  /*3bd0*/  @UP0 ULEA UR5, UR19, UR20, 0x3 ;  /* 0x0000001413050291 */ /* 0x000fe2000f8e18ff */
[----:B------:R-:W-:Y:S01]  /*3be0*/  LOP3.LUT R3, R3, UR6, RZ, 0x3c, !PT ;  /* 0x0000000603037c12 */ /* 0x000fe2000f8e3cff */
[----:B------:R-:W-:Y:S02]  /*3bf0*/  UIADD3 UR6, UPT, UPT, UR10, 0x2, URZ ;  /* 0x000000020a067890 */ /* 0x000fe4000fffe0ff */
[----:B------:R-:W-:Y:S01]  /*3c00*/  UIADD3 UR4, UPT, UPT, UR14, 0x2, URZ ;  /* 0x000000020e047890 */ /* 0x000fe2000fffe0ff */
[----:B-1----:R-:W-:Y:S01]  /*3c10*/  @P0 SHF.L.U32 R0, R3, 0x1f, RZ ;  /* 0x0000001f03000819 */ /* 0x002fe200000006ff */
[----:B------:R-:W-:Y:S01]  /*3c20*/  UIADD3 UR12, UPT, UPT, UR10, 0x4, URZ ;  /* 0x000000040a0c7890 */ /* 0x000fe2000fffe0ff */
[----:B------:R-:W-:Y:S02]  /*3c30*/  UMOV UR11, 0x40004040 ;  /* 0x40004040000b7882 */ /* 0x000fe40000000000 */
[----:B------:R3:W4:Y:S01]  /*3c40*/  @P0 SYNCS.PHASECHK.TRANS64.TRYWAIT P2, [UR5], R0 ;  /* 0x00000000ff0005a7 */ /* 0x0007220008041105 */
[----:B------:R-:W-:Y:S11]  /*3c50*/  ELECT P0, URZ, PT ;  /* 0x0000000000ff782f */ /* 0x000ff60003800000 */
[----:B------:R-:W-:Y:S02]  /*3c60*/  @!UPT UIADD3 URZ, UPT, UPT, URZ, URZ, URZ ;  /* 0x000000fffffff290 */ /* 0x000fe4000fffe0ff */
[C---:B------:R-:W-:Y:S02]  /*3c70*/  @P0 R2UR.BROADCAST UR16, R4.reuse ;  /* 0x00000000041002ca */ /* 0x040fe400008e0000 */
[----:B------:R-:W-:Y:S01]  /*3c80*/  ELECT P0, URZ, PT ;  /* 0x0000000000ff782f */ /* 0x000fe20003800000 */
[----:B------:R-:W-:Y:S01]  /*3c90*/  UMOV UR15, 0x40004040 ;  /* 0x40004040000f7882 */ /* 0x000fe20000000000 */
[----:B------:R-:W-:Y:S01]  /*3ca0*/  UMOV UR7, 0x40004040 ;  /* 0x4000404000077882 */ /* 0x000fe20000000000 */
[----:B------:R1:W-:Y:S01]  /*3cb0*/  UTCHMMA gdesc[UR14], gdesc[UR10], tmem[UR8], tmem[UR32], idesc[UR33], UP2 ;  /* 0x00ff200a0e0075ea */ /* 0x0003e20009000008 */
[----:B------:R-:W-:Y:S01]  /*3cc0*/  UPLOP3.LUT UP2, UPT, UPT, UPT, UPT, 0x80, 0x8 ;  /* 0x000000000008789c */ /* 0x000fe20003f4f070 */
[----:B------:R-:W-:Y:S01]  /*3cd0*/  UMOV UR5, 0x40004040 ;  /* 0x4000404000057882 */ /* 0x000fe20000000000 */
[----:B------:R-:W-:Y:S01]  /*3ce0*/  UMOV UR13, 0x40004040 ;  /* 0x40004040000d7882 */ /* 0x000fe20000000000 */
[----:B------:R-:W-:Y:S04]  /*3cf0*/  UMOV UR9, 0x40004040 ;  /* 0x4000404000097882 */ /* 0x000fe80000000000 */
[----:B------:R2:W-:Y:S01]  /*3d00*/  UTCHMMA gdesc[UR4], gdesc[UR6], tmem[UR16], tmem[UR30], idesc[UR31], UPT ;  /* 0x00ff1e06040075ea */ /* 0x0005e2000b800010 */
[----:B-1----:R-:W-:Y:S01]  /*3d10*/  UIADD3 UR8, UPT, UPT, UR14, 0x4, URZ ;  /* 0x000000040e087890 */ /* 0x002fe2000fffe0ff */
[C---:B------:R-:W-:Y:S02]  /*3d20*/  @P0 R2UR.BROADCAST UR15, R4.reuse ;  /* 0x00000000040f02ca */ /* 0x040fe400008e0000 */
[----:B------:R-:W-:Y:S01]  /*3d30*/  ELECT P0, URZ, PT ;  /* 0x0000000000ff782f */ /* 0x000fe20003800000 */
[----:B------:R-:W-:Y:S02]  /*3d40*/  UIADD3 UR10, UPT, UPT, UR10, 0x6, URZ ;  /* 0x000000060a0a7890 */ /* 0x000fe4000fffe0ff */
[----:B--2---:R-:W-:Y:S10]  /*3d50*/  UIADD3 UR6, UPT, UPT, UR14, 0x6, URZ ;  /* 0x000000060e067890 */ /* 0x004ff4000fffe0ff */
[----:B------:R-:W-:Y:S01]  /*3d60*/  @P0 R2UR.BROADCAST UR14, R4 ;  /* 0x00000000040e02ca */ /* 0x000fe200008e0000 */
[----:B------:R-:W-:Y:S02]  /*3d70*/  UIADD3 UR5, UPT, UPT, UR18, 0x40, URZ ;  /* 0x0000004012057890 */ /* 0x000fe4000fffe0ff */
[----:B------:R-:W-:Y:S01]  /*3d80*/  UIADD3 UR4, UPT, UPT, UR17, 0x1, URZ ;  /* 0x0000000111047890 */ /* 0x000fe2000fffe0ff */
[----:B------:R1:W-:Y:S03]  /*3d90*/  UTCHMMA gdesc[UR8], gdesc[UR12], tmem[UR15], tmem[UR28], idesc[UR29], UPT ;  /* 0x00ff1c0c080075ea */ /* 0x0003e6000b80000f */
[----:B------:R-:W-:Y:S03]  /*3da0*/  UISETP.GT.U32.AND UP0, UPT, UR4, 0x1, UPT ;  /* 0x000000010400788c */ /* 0x000fe6000bf04070 */
[----:B------:R-:W-:Y:S03]  /*3db0*/  UMOV UR4, UR19 ;  /* 0x0000001300047c82 */ /* 0x000fe60008000000 */
[----:B------:R3:W-:Y:S01]  /*3dc0*/  UTCHMMA gdesc[UR6], gdesc[UR10], tmem[UR14], tmem[UR26], idesc[UR27], UPT ;  /* 0x00ff1a0a060075ea */ /* 0x0007e2000b80000e */
[----:B------:R3:W-:Y:S01]  /*3dd0*/  UTCBAR.MULTICAST [UR5], URZ, UR21 ;  /* 0x000000ff050073e9 */ /* 0x0007e20008000815 */
[----:B-1----:R-:W-:Y:S07]  /*3de0*/  UIADD3 UR8, UPT, UPT, UR17, -0x1, URZ ;  /* 0xffffffff11087890 */ /* 0x002fee000fffe0ff */
[----:B------:R-:W-:Y:S01]  /*3df0*/  UMOV UR17, UR8 ;  /* 0x0000000800117c82 */ /* 0x000fe20008000000 */
[----:B------:R-:W-:Y:S05]  /*3e00*/  BRA.U UP0, `(.L_x_64) ;  /* 0xfffffffd002c7547 */ /* 0x000fea000b83ffff */
.L_x_61:
[----:B------:R-:W-:Y:S01]  /*3e10*/  UIADD3 UR4, UPT, UPT, UR24, 0x1, URZ ;  /* 0x0000000118047890 */ /* 0x000fe2000fffe0ff */
[----:B------:R-:W-:Y:S01]  /*3e20*/  LOP3.LUT R8, R8, 0x1, RZ, 0x3c, !PT ;  /* 0x0000000108087812 */ /* 0x000fe200078e3cff */
[----:B---3--:R-:W-:Y:S02]  /*3e30*/  UIADD3 UR5, UPT, UPT, UR25, 0xe0, URZ ;  /* 0x000000e019057890 */ /* 0x008fe4000fffe0ff */
[----:B------:R-:W-:-:S04]  /*3e40*/  UISETP.NE.AND UP0, UPT, UR4, 0x2, UPT ;  /* 0x000000020400788c */ /* 0x000fc8000bf05270 */
[----:B------:R-:W-:Y:S02]  /*3e50*/  USEL UR6, URZ, 0x1, UP0 ;  /* 0x00000001ff067887 */ /* 0x000fe40008000000 */
[----:B------:R-:W-:Y:S01]  /*3e60*/  USEL UR24, UR4, URZ, UP0 ;  /* 0x000000ff04187287 */ /* 0x000fe20008000000 */
[----:B------:R2:W-:Y:S03]  /*3e70*/  UTCBAR [UR5], URZ ;  /* 0x000000ff050073e9 */ /* 0x0005e600080000ff */
[----:B------:R-:W-:Y:S01]  /*3e80*/  LOP3.LUT R9, R9, UR6, RZ, 0x3c, !PT ;  /* 0x0000000609097c12 */ /* 0x000fe2000f8e3cff */
[----:B------:R-:W-:Y:S07]  /*3e90*/  @P3 BRA `(.L_x_65) ;  /* 0xfffffff800a03947 */ /* 0x000fee000383ffff */
[----:B------:R-:W3:Y:S01]  /*3ea0*/  S2UR UR6, SR_CgaCtaId ;  /* 0x00000000000679c3 */ /* 0x000ee20000008800 */
[----:B------:R-:W-:Y:S01]  /*3eb0*/  ELECT P0, URZ, PT ;  /* 0x0000000000ff782f */ /* 0x000fe20003800000 */
[----:B-1----:R-:W-:Y:S01]  /*3ec0*/  IMAD.MOV.U32 R0, RZ, RZ, 0x1 ;  /* 0x00000001ff007424 */ /* 0x002fe200078e00ff */
[----:B------:R-:W-:Y:S01]  /*3ed0*/  UIADD3 UR20, UPT, UPT, UR20, 0xf0, URZ ;  /* 0x000000f014147890 */ /* 0x000fe2000fffe0ff */
[----:B------:R-:W-:Y:S01]  /*3ee0*/  SHF.L.U32 R3, R9, 0x1f, RZ ;  /* 0x0000001f09037819 */ /* 0x000fe200000006ff */
[----:B------:R-:W-:-:S03]  /*3ef0*/  UMOV UR4, 0x40 ;  /* 0x0000004000047882 */ /* 0x000fc60000000000 */
[----:B------:R-:W-:Y:S01]  /*3f00*/  UVIRTCOUNT.DEALLOC.SMPOOL 0x80 ;  /* 0x000000800000784c */ /* 0x000fe20000000000 */
[----:B---3--:R-:W-:Y:S02]  /*3f10*/  ULEA UR6, UR6, UR4, 0x18 ;  /* 0x0000000406067291 */ /* 0x008fe4000f8ec0ff */
[----:B------:R-:W-:-:S07]  /*3f20*/  ULEA UR4, UR24, UR20, 0x3 ;  /* 0x0000001418047291 */ /* 0x000fce000f8e18ff */
[----:B------:R1:W-:Y:S02]  /*3f30*/  @P0 STS.U8 [UR6+0x1c], R0 ;  /* 0x00001c00ff000988 */ /* 0x0003e40008000006 */
[----:B------:R-:W3:Y:S02]  /*3f40*/  SYNCS.PHASECHK.TRANS64.TRYWAIT P0, [UR4], R3 ;  /* 0x00000003ff0075a7 */ /* 0x000ee40008001104 */
[----:B-1-3--:R-:W-:Y:S05]  /*3f50*/  @!P0 BRA `(.L_x_66) ;  /* 0x0000005400288947 */ /* 0x00afea0003800000 */
.L_x_163:
[----:B------:R-:W-:-:S04]  /*3f60*/  UIADD3 UR4, UPT, UPT, UR24, 0x1, URZ ;  /* 0x0000000118047890 */ /* 0x000fc8000fffe0ff */
[----:B------:R-:W-:-:S04]  /*3f70*/  UISETP.NE.AND UP0, UPT, UR4, 0x2, UPT ;  /* 0x000000020400788c */ /* 0x000fc8000bf05270 */
[----:B--2---:R-:W-:Y:S02]  /*3f80*/  USEL UR5, URZ, 0x1, UP0 ;  /* 0x00000001ff057887 */ /* 0x004fe40008000000 */
[----:B------:R-:W-:-:S04]  /*3f90*/  USEL UR4, UR4, URZ, UP0 ;  /* 0x000000ff04047287 */ /* 0x000fc80008000000 */
[----:B------:R-:W-:Y:S01]  /*3fa0*/  ULEA UR4, UR4, UR20, 0x3 ;  /* 0x0000001404047291 */ /* 0x000fe2000f8e18ff */
[----:B-1----:R-:W-:-:S04]  /*3fb0*/  LOP3.LUT R3, R9, UR5, RZ, 0x3c, !PT ;  /* 0x0000000509037c12 */ /* 0x002fc8000f8e3cff */
[----:B------:R-:W-:-:S04]  /*3fc0*/  SHF.L.U32 R3, R3, 0x1f, RZ ;  /* 0x0000001f03037819 */ /* 0x000fc800000006ff */
[----:B------:R-:W1:Y:S02]  /*3fd0*/  SYNCS.PHASECHK.TRANS64.TRYWAIT P0, [UR4], R3 ;  /* 0x00000003ff0075a7 */ /* 0x000e640008001104 */
[----:B-1----:R-:W-:Y:S05]  /*3fe0*/  @!P0 BRA `(.L_x_67) ;  /* 0x00000054001c8947 */ /* 0x002fea0003800000 */
.L_x_165:
[----:B------:R-:W-:Y:S01]  /*3ff0*/  NOP ;  /* 0x0000000000007918 */ /* 0x000fe20000000000 */
[----:B-1----:R-:W1:Y:S01]  /*4000*/  LDS R0, [UR6+0x14] ;  /* 0x00001406ff007984 */ /* 0x002e620008000800 */
[----:B------:R-:W-:Y:S01]  /*4010*/  LOP3.LUT R3, R2, 0xffff, RZ, 0xc0, !PT ;  /* 0x0000ffff02037812 */ /* 0x000fe200078ec0ff */
[----:B------:R-:W-:-:S03]  /*4020*/  IMAD.MOV.U32 R2, RZ, RZ, 0xffff ;  /* 0x0000ffffff027424 */ /* 0x000fc600078e00ff */
[----:B------:R-:W-:-:S04]  /*4030*/  SHF.R.U32.HI R3, RZ, 0x5, R3 ;  /* 0x00000005ff037819 */ /* 0x000fc80000011603 */
[----:B------:R-:W-:-:S04]  /*4040*/  SHF.L.U32 R2, R2, R3, RZ ;  /* 0x0000000302027219 */ /* 0x000fc800000006ff */
[----:B-1----:R-:W-:-:S04]  /*4050*/  LOP3.LUT R0, R0, R2, RZ, 0xc0, !PT ;  /* 0x0000000200007212 */ /* 0x002fc800078ec0ff */
[----:B------:R-:W-:Y:S01]  /*4060*/  ISETP.NE.AND P0, PT, R0, R2, PT ;  /* 0x000000020000720c */ /* 0x000fe20003f05270 */
[----:B------:R-:W-:-:S05]  /*4070*/  IMAD.MOV.U32 R0, RZ, RZ, 0x1 ;  /* 0x00000001ff007424 */ /* 0x000fca00078e00ff */
[----:B------:R-:W-:-:S07]  /*4080*/  SHF.L.U32 R0, R0, R3, RZ ;  /* 0x0000000300007219 */ /* 0x000fce00000006ff */
[----:B------:R-:W-:Y:S05]  /*4090*/  @P0 BRA `(.L_x_68) ;  /* 0x00000000005c0947 */ /* 0x000fea0003800000 */
[----:B------:R-:W1:Y:S02]  /*40a0*/  LDS R3, [UR6+0x18] ;  /* 0x00001806ff037984 */ /* 0x000e640008000800 */
[----:B-1----:R-:W-:-:S04]  /*40b0*/  LOP3.LUT R3, R3, R0, RZ, 0xc0, !PT ;  /* 0x0000000003037212 */ /* 0x002fc800078ec0ff */
[----:B------:R-:W-:-:S13]  /*40c0*/  ISETP.NE.AND P0, PT, R3, R0, PT ;  /* 0x000000000300720c */ /* 0x000fda0003f05270 */
[----:B------:R-:W-:Y:S05]  /*40d0*/  @P0 BRA `(.L_x_69) ;  /* 0x0000000000400947 */ /* 0x000fea0003800000 */
[----:B------:R-:W-:Y:S01]  /*40e0*/  R2UR UR4, R2 ;  /* 0x00000000020472ca */ /* 0x000fe200000e0000 */
[----:B------:R-:W1:Y:S01]  /*40f0*/  S2R R3, SR_LANEID ;  /* 0x0000000000037919 */ /* 0x000e620000000000 */
[----:B------:R-:W-:-:S04]  /*4100*/  LOP3.LUT R0, RZ, R0, RZ, 0x33, !PT ;  /* 0x00000000ff007212 */ /* 0x000fc800078e33ff */
[----:B------:R-:W2:Y:S07]  /*4110*/  REDUX UR7, R0 ;  /* 0x00000000000773c4 */ /* 0x000eae0000000000 */
[----:B------:R-:W-:-:S03]  /*4120*/  ULOP3.LUT UR5, URZ, UR4, URZ, 0x33, !UPT ;  /* 0x00000004ff057292 */ /* 0x000fc6000f8e33ff */
[----:B------:R-:W-:Y:S02]  /*4130*/  VOTEU.ANY UR4, UPT, PT ;  /* 0x0000000000047886 */ /* 0x000fe400038e0100 */
[----:B------:R-:W-:Y:S01]  /*4140*/  UFLO.U32 UR4, UR4 ;  /* 0x00000004000472bd */ /* 0x000fe200080e0000 */
[----:B------:R-:W-:-:S04]  /*4150*/  IMAD.U32 R2, RZ, RZ, UR5 ;  /* 0x00000005ff027e24 */ /* 0x000fc8000f8e00ff */
[----:B------:R-:W3:Y:S02]  /*4160*/  REDUX UR8, R2 ;  /* 0x00000000020873c4 */ /* 0x000ee40000000000 */
[----:B------:R1:W-:Y:S01]  /*4170*/  UTCATOMSWS.AND URZ, UR5 ;  /* 0x0000000500ff79e3 */ /* 0x0003e20008000000 */
[----:B--2---:R-:W-:Y:S01]  /*4180*/  IMAD.U32 R0, RZ, RZ, UR7 ;  /* 0x00000007ff007e24 */ /* 0x004fe2000f8e00ff */
[----:B-1----:R-:W-:Y:S01]  /*4190*/  ISETP.EQ.U32.AND P0, PT, R3, UR4, PT ;  /* 0x0000000403007c0c */ /* 0x002fe2000bf02070 */
[----:B---3--:R-:W-:-:S12]  /*41a0*/  IMAD.U32 R2, RZ, RZ, UR8 ;  /* 0x00000008ff027e24 */ /* 0x008fd8000f8e00ff */
[----:B------:R1:W-:Y:S04]  /*41b0*/  @P0 ATOMS.AND RZ, [UR6+0x14], R2 ;  /* 0x00001402ffff098c */ /* 0x0003e8000a800006 */
[----:B------:R1:W-:Y:S01]  /*41c0*/  @P0 ATOMS.AND RZ, [UR6+0x18], R0 ;  /* 0x00001800ffff098c */ /* 0x0003e2000a800006 */
[----:B------:R-:W-:Y:S05]  /*41d0*/  BRA `(.L_x_70) ;  /* 0x0000000000147947 */ /* 0x000fea0003800000 */
.L_x_69:
[----:B------:R-:W-:Y:S02]  /*41e0*/  MOV R2, 0x4200 ;  /* 0x0000420000027802 */ /* 0x000fe40000000f00 */
[----:B----45:R-:W-:Y:S05]  /*41f0*/  CALL.REL.NOINC `($__internal_0_$__cuda_sm10x_tcgen05_guardrail_trap_col_being_dealloced_not_returned_by_alloc) ;  /* 0x0000005800087944 */ /* 0x030fea0003c00000 */
[----:B------:R-:W-:Y:S05]  /*4200*/  BRA `(.L_x_70) ;  /* 0x0000000000087947 */ /* 0x000fea0003800000 */
.L_x_68:
[----:B------:R-:W-:Y:S02]  /*4210*/  MOV R2, 0x4230 ;  /* 0x0000423000027802 */ /* 0x000fe40000000f00 */
[----:B----45:R-:W-:Y:S05]  /*4220*/  CALL.REL.NOINC `($__internal_2_$__cuda_sm10x_tcgen05_guardrail_trap_unallocated_columns_being_dealloced) ;  /* 0x0000005800147944 */ /* 0x030fea0003c00000 */
.L_x_70:
[----:B------:R-:W-:Y:S01]  /*4230*/  NOP ;  /* 0x0000000000007918 */ /* 0x000fe20000000000 */
[----:B------:R-:W-:Y:S05]  /*4240*/  EXIT ;  /* 0x000000000000794d */ /* 0x000fea0003800000 */
.L_x_54:
[----:B------:R-:W-:-:S09]  /*4250*/  UISETP.NE.OR UP0, UPT, UR18, 0x3, !UP3 ;  /* 0x000000031200788c */ /* 0x000fd2000df05670 */
[----:B------:R-:W-:Y:S05]  /*4260*/  BRA.U UP0, `(.L_x_71) ;  /* 0x0000001100e87547 */ /* 0x000fea000b800000 */
[----:B------:R-:W2:Y:S01]  /*4270*/  LDCU.64 UR4, c[0x0][0x988] ;  /* 0x00013100ff0477ac */ /* 0x000ea20008000a00 */
[----:B------:R-:W3:Y:S01]  /*4280*/  S2UR UR10, SR_CgaCtaId ;  /* 0x00000000000a79c3 */ /* 0x000ee20000008800 */
[----:B------:R-:W-:Y:S01]  /*4290*/  HFMA2 R10, -RZ, RZ, 0, 5.9604644775390625e-08 ;  /* 0x00000001ff0a7431 */ /* 0x000fe200000001ff */
[----:B------:R-:W-:Y:S01]  /*42a0*/  MOV R9, RZ ;  /* 0x000000ff00097202 */ /* 0x000fe20000000f00 */
[----:B------:R-:W4:Y:S01]  /*42b0*/  LDCU UR44, c[0x0][0x370] ;  /* 0x00006e00ff2c77ac */ /* 0x000f220008000800 */
[----:B------:R-:W-:Y:S01]  /*42c0*/  HFMA2 R3, -RZ, RZ, 0, 0.00048828125 ;  /* 0x00001000ff037431 */ /* 0x000fe200000001ff */
[----:B------:R-:W4:Y:S03]  /*42d0*/  LDCU.128 UR28, c[0x0][0xc10] ;  /* 0x00018200ff1c77ac */ /* 0x000f260008000c00 */
[----:B------:R-:W1:Y:S01]  /*42e0*/  LDC.64 R12, c[0x0][0x348] ;  /* 0x0000d200ff0c7b82 */ /* 0x000e620000000a00 */
[----:B------:R-:W3:Y:S01]  /*42f0*/  LDCU UR38, c[0x0][0x374] ;  /* 0x00006e80ff2677ac */ /* 0x000ee20008000800 */
[----:B------:R-:W3:Y:S01]  /*4300*/  LDCU.64 UR26, c[0x0][0x990] ;  /* 0x00013200ff1a77ac */ /* 0x000ee20008000a00 */
[----:B------:R-:W3:Y:S01]  /*4310*/  LDCU UR17, c[0x0][0xc0c] ;  /* 0x00018180ff1177ac */ /* 0x000ee20008000800 */
[----:B--2---:R-:W-:Y:S01]  /*4320*/  UISETP.NE.U32.AND UP0, UPT, UR4, URZ, UPT ;  /* 0x000000ff0400728c */ /* 0x004fe2000bf05070 */
[----:B------:R-:W2:Y:S01]  /*4330*/  LDCU.128 UR32, c[0x0][0xa80] ;  /* 0x00015000ff2077ac */ /* 0x000ea20008000c00 */
[----:B------:R-:W2:Y:S01]  /*4340*/  LDCU UR55, c[0x0][0xc20] ;  /* 0x00018400ff3777ac */ /* 0x000ea20008000800 */
[----:B------:R-:W1:Y:S01]  /*4350*/  LDCU UR4, c[0x0][0xc30] ;  /* 0x00018600ff0477ac */ /* 0x000e620008000800 */
[----:B------:R-:W1:Y:S01]  /*4360*/  LDCU.128 UR40, c[0x0][0xa90] ;  /* 0x00015200ff2877ac */ /* 0x000e620008000c00 */
[----:B------:R-:W-:Y:S01]  /*4370*/  UMOV UR20, 0x400 ;  /* 0x0000040000147882 */ /* 0x000fe20000000000 */
[----:B----4-:R-:W-:-:S02]  /*4380*/  UIMAD.WIDE.U32 UR6, UR44, UR28, URZ ;  /* 0x0000001c2c0672a5 */ /* 0x010fc4000f8e00ff */
[----:B---3--:R-:W-:Y:S02]  /*4390*/  UIMAD.WIDE.U32 UR8, UR38, UR31, URZ ;  /* 0x0000001f260872a5 */ /* 0x008fe4000f8e00ff */
[----:B------:R-:W-:Y:S02]  /*43a0*/  ULEA UR20, UR10, UR20, 0x18 ;  /* 0x000000140a147291 */ /* 0x000fe4000f8ec0ff */
[----:B------:R-:W-:Y:S02]  /*43b0*/  UISETP.NE.AND.EX UP5, UPT, UR5, URZ, UPT, UP0 ;  /* 0x000000ff0500728c */ /* 0x000fe4000bfa5300 */
[----:B------:R-:W-:Y:S02]  /*43c0*/  UISETP.NE.U32.AND UP6, UPT, UR26, URZ, UPT ;  /* 0x000000ff1a00728c */ /* 0x000fe4000bfc5070 */
[----:B------:R-:W-:Y:S02]  /*43d0*/  UIADD3 UR46, UPT, UPT, UR20, 0x98, URZ ;  /* 0x00000098142e7890 */ /* 0x000fe4000fffe0ff */
[----:B------:R-:W-:-:S02]  /*43e0*/  UIADD3 UR45, UPT, UPT, UR20, 0xd8, URZ ;  /* 0x000000d8142d7890 */ /* 0x000fc4000fffe0ff */
[----:B------:R-:W-:Y:S02]  /*43f0*/  UIADD3 UR37, UPT, UPT, UR20, 0x80, URZ ;  /* 0x0000008014257890 */ /* 0x000fe4000fffe0ff */
[----:B------:R-:W-:Y:S02]  /*4400*/  UIADD3 UR36, UPT, UPT, UR20, 0x88, URZ ;  /* 0x0000008814247890 */ /* 0x000fe4000fffe0ff */
[----:B------:R-:W-:Y:S02]  /*4410*/  UIADD3 UR25, UPT, UPT, UR20, 0x90, URZ ;  /* 0x0000009014197890 */ /* 0x000fe4000fffe0ff */
[----:B------:R-:W-:Y:S02]  /*4420*/  UISETP.NE.AND UP0, UPT, UR39, 0x1, UPT ;  /* 0x000000012700788c */ /* 0x000fe4000bf05270 */
[----:B------:R-:W-:Y:S02]  /*4430*/  UISETP.GE.AND UP2, UPT, UR39, 0x1, UPT ;  /* 0x000000012700788c */ /* 0x000fe4000bf46270 */
[----:B------:R-:W-:Y:S01]  /*4440*/  UISETP.NE.AND UP0, UPT, UR17, 0x1, UPT ;  /* 0x000000011100788c */ /* 0x000fe2000bf05270 */
[----:B------:R-:W-:Y:S01]  /*4450*/  UMOV UR53, UR7 ;  /* 0x0000000700357c82 */ /* 0x000fe20008000000 */
[----:B------:R-:W-:Y:S01]  /*4460*/  UMOV UR50, UR9 ;  /* 0x0000000900327c82 */ /* 0x000fe20008000000 */
[----:B------:R-:W-:-:S02]  /*4470*/  USEL UR54, URZ, 0x1, UP4 ;  /* 0x00000001ff367887 */ /* 0x000fc4000a000000 */
[----:B------:R-:W-:Y:S02]  /*4480*/  UISETP.NE.AND UP2, UPT, UR30, 0x1, UPT ;  /* 0x000000011e00788c */ /* 0x000fe4000bf45270 */
[----:B--2---:R-:W-:Y:S01]  /*4490*/  UISETP.NE.AND UP0, UPT, UR32, 0x1, UPT ;  /* 0x000000012000788c */ /* 0x004fe2000bf05270 */
[----:B------:R-:W2:Y:S01]  /*44a0*/  LDCU UR56, c[0x0][0xaa0] ;  /* 0x00015400ff3877ac */ /* 0x000ea20008000800 */
[----:B------:R-:W-:Y:S01]  /*44b0*/  UPLOP3.LUT UP4, UPT, UPT, UPT, UPT, 0x40, 0x4 ;  /* 0x000000000004789c */ /* 0x000fe20003f8e870 */
[----:B------:R-:W3:Y:S01]  /*44c0*/  LDCU.64 UR18, c[0x0][0xc28] ;  /* 0x00018500ff1277ac */ /* 0x000ee20008000a00 */
[----:B------:R-:W-:Y:S02]  /*44d0*/  UISETP.NE.AND.EX UP6, UPT, UR27, URZ, UPT, UP6 ;  /* 0x000000ff1b00728c */ /* 0x000fe4000bfc5360 */
[----:B------:R-:W-:Y:S02]  /*44e0*/  UPRMT UR46, UR10, 0x654, UR46 ;  /* 0x000006540a2e7896 */ /* 0x000fe4000800002e */
[----:B------:R-:W-:-:S02]  /*44f0*/  UPRMT UR45, URZ, 0x654, UR45 ;  /* 0x00000654ff2d7896 */ /* 0x000fc4000800002d */
[----:B------:R-:W-:Y:S02]  /*4500*/  UPRMT UR49, UR10, 0x654, UR37 ;  /* 0x000006540a317896 */ /* 0x000fe40008000025 */
[----:B------:R-:W-:Y:S02]  /*4510*/  UPRMT UR48, UR10, 0x654, UR36 ;  /* 0x000006540a307896 */ /* 0x000fe40008000024 */
[----:B------:R-:W-:Y:S02]  /*4520*/  UPRMT UR47, UR10, 0x654, UR25 ;  /* 0x000006540a2f7896 */ /* 0x000fe40008000019 */
[----:B------:R-:W-:Y:S02]  /*4530*/  USHF.R.U32.HI UR53, URZ, UR29, UR53 ;  /* 0x0000001dff357299 */ /* 0x000fe40008011635 */
[----:B------:R-:W-:Y:S02]  /*4540*/  USHF.R.U32.HI UR50, URZ, UR55, UR50 ;  /* 0x00000037ff327299 */ /* 0x000fe40008011632 */
[----:B-1----:R-:W-:-:S02]  /*4550*/  UISETP.NE.AND UP3, UPT, UR4, 0x1, UPT ;  /* 0x000000010400788c */ /* 0x002fc4000bf65270 */
[----:B------:R-:W-:Y:S02]  /*4560*/  UISETP.NE.AND UP2, UPT, UR35, 0x1, UPT ;  /* 0x000000012300788c */ /* 0x000fe4000bf45270 */
[----:B--23--:R-:W-:-:S11]  /*4570*/  UISETP.NE.AND UP0, UPT, UR42, 0x1, UPT ;  /* 0x000000012a00788c */ /* 0x00cfd6000bf05270 */
.L_x_82:
[----:B------:R-:W-:Y:S04]  /*4580*/  SHF.L.U32 R2, R9, 0x1f, RZ ;  /* 0x0000001f09027819 */ /* 0x000fe800000006ff */
[----:B-1----:R-:W1:Y:S02]  /*4590*/  SYNCS.PHASECHK.TRANS64.TRYWAIT P0, [UR20+0xd0], R2 ;  /* 0x0000d002ff0075a7 */ /* 0x002e640008001114 */
[----:B-1----:R-:W-:Y:S05]  /*45a0*/  @!P0 BRA `(.L_x_72) ;  /* 0x0000004c00c48947 */ /* 0x002fea0003800000 */
.L_x_167:
[----:B------:R-:W2:Y:S01]  /*45b0*/  LDS.128 R4, [UR20+0x110] ;  /* 0x00011014ff047984 */ /* 0x000ea20008000c00 */
[----:B------:R-:W-:Y:S01]  /*45c0*/  UISETP.GE.AND UP0, UPT, UR39, 0x1, UPT ;  /* 0x000000012700788c */ /* 0x000fe2000bf06270 */
[----:B------:R-:W-:Y:S01]  /*45d0*/  @!PT LDS RZ, [RZ] ;  /* 0x00000000fffff984 */ /* 0x000fe20000000800 */
[----:B------:R-:W-:Y:S01]  /*45e0*/  @!PT LDS RZ, [RZ] ;  /* 0x00000000fffff984 */ /* 0x000fe20000000800 */
[----:B------:R-:W-:Y:S01]  /*45f0*/  @!PT LDS RZ, [RZ] ;  /* 0x00000000fffff984 */ /* 0x000fe20000000800 */
[----:B------:R-:W-:Y:S01]  /*4600*/  @!PT LDS RZ, [RZ] ;  /* 0x00000000fffff984 */ /* 0x000fe20000000800 */
[----:B------:R3:W-:Y:S06]  /*4610*/  MEMBAR.ALL.CTA ;  /* 0x0000000000007992 */ /* 0x0007ec0000008000 */
[----:B---3--:R-:W3:Y:S02]  /*4620*/  FENCE.VIEW.ASYNC.S ;  /* 0x00000000000073c6 */ /* 0x008ee40000000000 */
[----:B---3--:R-:W-:Y:S01]  /*4630*/  SYNCS.ARRIVE.TRANS64.RED.A1T0 RZ, [UR45], RZ ;  /* 0x000000ffffff79a7 */ /* 0x008fe2000810042d */
[----:B--2---:R-:W-:Y:S11]  /*4640*/  LOP3.LUT P0, RZ, R6, 0x1, RZ, 0xc0, !PT ;  /* 0x0000000106ff7812 */ /* 0x004ff6000780c0ff */
[----:B------:R-:W-:Y:S02]  /*4650*/  @!UPT UIADD3 URZ, UPT, UPT, URZ, URZ, URZ ;  /* 0x000000fffffff290 */ /* 0x000fe4000fffe0ff */
[----:B------:R-:W-:Y:S01]  /*4660*/  VOTEU.ANY UP2, P0 ;  /* 0x0000000000ff7886 */ /* 0x000fe20000040100 */
[----:B------:R-:W-:Y:S11]  /*4670*/  PLOP3.LUT P0, PT, PT, PT, UP2, 0x80, 0x8 ;  /* 0x000000000008781c */ /* 0x000ff60003f0f028 */
[----:B------:R-:W-:Y:S02]  /*4680*/  @!UPT UIADD3 URZ, UPT, UPT, URZ, URZ, URZ ;  /* 0x000000fffffff290 */ /* 0x000fe4000fffe0ff */
[----:B-1----:R-:W-:Y:S02]  /*4690*/  @P0 MOV R2, R4 ;  /* 0x0000000400020202 */ /* 0x002fe40000000f00 */
[----:B------:R-:W-:Y:S02]  /*46a0*/  @P0 LOP3.LUT R0, R5, 0xffff, RZ, 0xc0, !PT ;  /* 0x0000ffff05000812 */ /* 0x000fe400078ec0ff */
[----:B------:R-:W-:Y:S02]  /*46b0*/  @P0 R2UR UR5, R2 ;  /* 0x00000000020502ca */ /* 0x000fe400000e0000 */
[----:B------:R-:W-:Y:S11]  /*46c0*/  @P0 R2UR UR4, R0 ;  /* 0x00000000000402ca */ /* 0x000ff600000e0000 */
[----:B------:R-:W-:Y:S02]  /*46d0*/  @UP2 UMOV UR16, UR5 ;  /* 0x0000000500102c82 */ /* 0x000fe40008000000 */
[----:B------:R-:W-:Y:S01]  /*46e0*/  @UP2 UMOV UR15, UR4 ;  /* 0x00000004000f2c82 */ /* 0x000fe20008000000 */
[----:B------:R-:W-:Y:S05]  /*46f0*/  BRA.U !UP0, `(.L_x_73) ;  /* 0x0000000108c07547 */ /* 0x000fea000b800000 */
[----:B------:R-:W-:Y:S02]  /*4700*/  UIMAD.WIDE.U32 UR8, UR15, UR31, URZ ;  /* 0x0000001f0f0872a5 */ /* 0x000fe4000f8e00ff */
[----:B------:R-:W-:Y:S02]  /*4710*/  UP2UR UR14, UPR, URZ, 0x4 ;  /* 0x00000004ff0e7883 */ /* 0x000fe40008000000 */
[----:B------:R-:W-:Y:S02]  /*4720*/  UISETP.NE.AND UP2, UPT, UR30, 0x1, UPT ;  /* 0x000000011e00788c */ /* 0x000fe4000bf45270 */
[----:B------:R-:W-:Y:S02]  /*4730*/  UIMAD.WIDE.U32 UR10, UR16, UR28, URZ ;  /* 0x0000001c100a72a5 */ /* 0x000fe4000f8e00ff */
[----:B------:R-:W-:Y:S02]  /*4740*/  USEL UR4, UR38, UR50, !UP2 ;  /* 0x0000003226047287 */ /* 0x000fe4000d000000 */
[----:B------:R-:W-:Y:S02]  /*4750*/  UISETP.NE.AND UP0, UPT, UR17, 0x1, UPT ;  /* 0x000000011100788c */ /* 0x000fe4000bf05270 */
[----:B------:R-:W-:Y:S02]  /*4760*/  UP2UR UR21, UPR, URZ, 0x2 ;  /* 0x00000002ff157883 */ /* 0x000fe40008000000 */
[----:B------:R-:W-:Y:S02]  /*4770*/  UISETP.NE.AND UP1, UPT, UR39, 0x1, UPT ;  /* 0x000000012700788c */ /* 0x000fe4000bf25270 */
[----:B------:R-:W-:Y:S02]  /*4780*/  UIMAD.WIDE.U32 UR12, UR4, UR18, URZ ;  /* 0x00000012040c72a5 */ /* 0x000fe4000f8e00ff */
[----:B------:R-:W-:Y:S01]  /*4790*/  USEL UR7, UR44, UR53, !UP0 ;  /* 0x000000352c077287 */ /* 0x000fe2000c000000 */
[----:B------:R-:W-:Y:S02]  /*47a0*/  UMOV UR5, UR9 ;  /* 0x0000000900057c82 */ /* 0x000fe40008000000 */
[----:B------:R-:W-:Y:S02]  /*47b0*/  USHF.R.U32.HI UR6, URZ, UR55, UR5 ;  /* 0x00000037ff067299 */ /* 0x000fe40008011605 */
[----:B------:R-:W-:Y:S02]  /*47c0*/  UIMAD.WIDE.U32 UR22, UR7, UR18, URZ ;  /* 0x00000012071672a5 */ /* 0x000fe4000f8e00ff */
[----:B------:R-:W-:Y:S02]  /*47d0*/  USEL UR6, UR15, UR6, !UP2 ;  /* 0x000000060f067287 */ /* 0x000fe4000d000000 */
[----:B------:R-:W-:Y:S01]  /*47e0*/  UISETP.NE.AND UP2, UPT, UR14, URZ, UPT ;  /* 0x000000ff0e00728c */ /* 0x000fe2000bf45270 */
[----:B------:R-:W-:Y:S01]  /*47f0*/  UMOV UR5, UR11 ;  /* 0x0000000b00057c82 */ /* 0x000fe20008000000 */
[----:B------:R-:W-:Y:S02]  /*4800*/  UIMAD.WIDE.U32 UR10, UR6, UR18, URZ ;  /* 0x00000012060a72a5 */ /* 0x000fe4000f8e00ff */
[----:B------:R-:W-:Y:S03]  /*4810*/  USHF.R.U32.HI UR8, URZ, UR29, UR5 ;  /* 0x0000001dff087299 */ /* 0x000fe60008011605 */
[----:B------:R-:W-:Y:S02]  /*4820*/  UMOV UR5, UR13 ;  /* 0x0000000d00057c82 */ /* 0x000fe40008000000 */
[----:B------:R-:W-:Y:S03]  /*4830*/  @UP1 USHF.R.U32.HI UR4, URZ, UR19, UR5 ;  /* 0x00000013ff041299 */ /* 0x000fe60008011605 */
[----:B------:R-:W-:Y:S01]  /*4840*/  UMOV UR5, UR23 ;  /* 0x0000001700057c82 */ /* 0x000fe20008000000 */
[----:B------:R-:W-:Y:S02]  /*4850*/  UIMAD UR4, UR39, UR4, URZ ;  /* 0x00000004270472a4 */ /* 0x000fe4000f8e02ff */
[----:B------:R-:W-:Y:S02]  /*4860*/  @UP1 USHF.R.U32.HI UR7, URZ, UR19, UR5 ;  /* 0x00000013ff071299 */ /* 0x000fe40008011605 */
[----:B------:R-:W-:Y:S02]  /*4870*/  USEL UR5, UR16, UR8, !UP0 ;  /* 0x0000000810057287 */ /* 0x000fe4000c000000 */
[----:B------:R-:W-:Y:S02]  /*4880*/  UIMAD UR8, UR39, UR7, URZ ;  /* 0x00000007270872a4 */ /* 0x000fe4000f8e02ff */
[----:B------:R-:W-:Y:S03]  /*4890*/  UISETP.GE.AND UP0, UPT, UR6, UR4, UPT ;  /* 0x000000040600728c */ /* 0x000fe6000bf06270 */
[----:B------:R-:W-:Y:S01]  /*48a0*/  UMOV UR4, UR11 ;  /* 0x0000000b00047c82 */ /* 0x000fe20008000000 */
[----:B------:R-:W-:Y:S02]  /*48b0*/  UISETP.GE.OR UP0, UPT, UR5, UR8, UP0 ;  /* 0x000000080500728c */ /* 0x000fe40008706670 */
[----:B------:R-:W-:Y:S02]  /*48c0*/  USHF.R.U32.HI UR4, URZ, UR19, UR4 ;  /* 0x00000013ff047299 */ /* 0x000fe40008011604 */
[----:B------:R-:W-:Y:S02]  /*48d0*/  UIMAD.WIDE.U32 UR8, UR5, UR18, URZ ;  /* 0x00000012050872a5 */ /* 0x000fe4000f8e00ff */
[----:B------:R-:W-:Y:S04]  /*48e0*/  USEL UR10, UR6, UR4, !UP1 ;  /* 0x00000004060a7287 */ /* 0x000fe8000c800000 */
[----:B------:R-:W-:Y:S01]  /*48f0*/  UIADD3 UR11, UPT, UPT, -UR10, URZ, URZ ;  /* 0x000000ff0a0b7290 */ /* 0x000fe2000fffe1ff */
[----:B------:R-:W-:Y:S02]  /*4900*/  @!UP0 UMOV UR4, UR9 ;  /* 0x0000000900048c82 */ /* 0x000fe40008000000 */
[----:B------:R-:W-:Y:S02]  /*4910*/  @!UP0 USHF.R.U32.HI UR4, URZ, UR19, UR4 ;  /* 0x00000013ff048299 */ /* 0x000fe40008011604 */
[----:B------:R-:W-:Y:S02]  /*4920*/  UIMAD UR8, UR39, UR11, UR6 ;  /* 0x0000000b270872a4 */ /* 0x000fe4000f8e0206 */
[----:B------:R-:W-:Y:S02]  /*4930*/  @!UP0 USEL UR4, UR5, UR4, !UP1 ;  /* 0x0000000405048287 */ /* 0x000fe4000c800000 */
[----:B------:R-:W-:Y:S02]  /*4940*/  UISETP.NE.AND UP1, UPT, UR21, URZ, UPT ;  /* 0x000000ff1500728c */ /* 0x000fe4000bf25270 */
[----:B------:R-:W-:Y:S02]  /*4950*/  @!UP0 UIMAD UR8, UR7, UR8, UR4 ;  /* 0x00000008070882a4 */ /* 0x000fe4000f8e0204 */
[----:B------:R-:W-:Y:S02]  /*4960*/  @!UP0 UIADD3 UR9, UPT, UPT, UR10, -UR4, URZ ;  /* 0x800000040a098290 */ /* 0x000fe4000fffe0ff */
[----:B------:R-:W-:Y:S02]  /*4970*/  UIADD3 UR4, UPT, UPT, -UR5, URZ, URZ ;  /* 0x000000ff05047290 */ /* 0x000fe4000fffe1ff */
[----:B------:R-:W-:Y:S02]  /*4980*/  UIADD3 UR7, UPT, UPT, -UR6, URZ, URZ ;  /* 0x000000ff06077290 */ /* 0x000fe4000fffe1ff */
[----:B------:R-:W-:Y:S02]  /*4990*/  @!UP0 UIMAD UR6, UR9, UR39, UR5 ;  /* 0x00000027090682a4 */ /* 0x000fe4000f8e0205 */
[----:B------:R-:W-:Y:S02]  /*49a0*/  UIMAD UR16, UR17, UR4, UR16 ;  /* 0x00000004111072a4 */ /* 0x000fe4000f8e0210 */
[----:B------:R-:W-:Y:S01]  /*49b0*/  UIMAD UR15, UR30, UR7, UR15 ;  /* 0x000000071e0f72a4 */ /* 0x000fe2000f8e020f */
[----:B------:R-:W-:Y:S02]  /*49c0*/  @!UP0 UMOV UR5, UR8 ;  /* 0x0000000800058c82 */ /* 0x000fe40008000000 */
[----:B------:R-:W-:Y:S02]  /*49d0*/  UIMAD UR16, UR5, UR17, UR16 ;  /* 0x00000011051072a4 */ /* 0x000fe4000f8e0210 */
[----:B------:R-:W-:Y:S11]  /*49e0*/  UIMAD UR15, UR6, UR30, UR15 ;  /* 0x0000001e060f72a4 */ /* 0x000ff6000f8e020f */
[----:B------:R-:W-:Y:S01]  /*49f0*/  @!UPT UIADD3 URZ, UPT, UPT, URZ, URZ, URZ ;  /* 0x000000fffffff290 */ /* 0x000fe2000fffe0ff */
.L_x_73:
[----:B------:R-:W1:Y:S01]  /*4a00*/  @!UP3 LDCU.128 UR8, c[0x0][0xc10] ;  /* 0x00018200ff08b7ac */ /* 0x000e620008000c00 */
[----:B------:R-:W-:Y:S02]  /*4a10*/  ISETP.NE.U32.AND P1, PT, RZ, UR26, PT ;  /* 0x0000001aff007c0c */ /* 0x000fe4000bf25070 */
[----:B------:R-:W-:Y:S02]  /*4a20*/  SHF.L.U32 R8, R10, 0x1f, RZ ;  /* 0x0000001f0a087819 */ /* 0x000fe400000006ff */
[----:B------:R-:W-:Y:S01]  /*4a30*/  ISETP.NE.AND.EX P1, PT, RZ, UR27, PT, P1 ;  /* 0x0000001bff007c0c */ /* 0x000fe2000bf25310 */
[----:B------:R-:W2:Y:S01]  /*4a40*/  @!UP3 LDCU UR5, c[0x0][0xc0c] ;  /* 0x00018180ff05b7ac */ /* 0x000ea20008000800 */
[----:B-1----:R-:W-:Y:S07]  /*4a50*/  UIMAD.WIDE.U32 UR6, UR16, UR8, URZ ;  /* 0x00000008100672a5 */ /* 0x002fee000f8e00ff */
[----:B------:R-:W-:Y:S01]  /*4a60*/  @!UP3 UMOV UR4, UR7 ;  /* 0x000000070004bc82 */ /* 0x000fe20008000000 */
[----:B--2---:R-:W-:Y:S02]  /*4a70*/  @!UP3 UISETP.NE.AND UP0, UPT, UR5, 0x1, UPT ;  /* 0x000000010500b88c */ /* 0x004fe4000bf05270 */
[----:B------:R-:W-:Y:S02]  /*4a80*/  @!UP3 USHF.R.U32.HI UR4, URZ, UR9, UR4 ;  /* 0x00000009ff04b299 */ /* 0x000fe40008011604 */
[----:B------:R-:W-:Y:S02]  /*4a90*/  UIMAD.WIDE.U32 UR6, UR15, UR11, URZ ;  /* 0x0000000b0f0672a5 */ /* 0x000fe4000f8e00ff */
[----:B------:R-:W-:Y:S02]  /*4aa0*/  @!UP3 USEL UR8, UR16, UR4, !UP0 ;  /* 0x000000041008b287 */ /* 0x000fe4000c000000 */
[----:B------:R-:W-:Y:S03]  /*4ab0*/  @!UP3 UISETP.NE.AND UP0, UPT, UR10, 0x1, UPT ;  /* 0x000000010a00b88c */ /* 0x000fe6000bf05270 */
[----:B------:R-:W-:Y:S01]  /*4ac0*/  @!UP3 UMOV UR6, UR7 ;  /* 0x000000070006bc82 */ /* 0x000fe20008000000 */
[----:B------:R-:W-:Y:S01]  /*4ad0*/  USHF.L.U32 UR7, UR24, 0x7, URZ ;  /* 0x0000000718077899 */ /* 0x000fe200080006ff */
[----:B------:R-:W1:Y:S02]  /*4ae0*/  @!UP3 LDCU UR4, c[0x0][0xc20] ;  /* 0x00018400ff04b7ac */ /* 0x000e640008000800 */
[----:B-1----:R-:W-:Y:S04]  /*4af0*/  @!UP3 USHF.R.U32.HI UR6, URZ, UR4, UR6 ;  /* 0x00000004ff06b299 */ /* 0x002fe80008011606 */
[----:B------:R-:W-:Y:S04]  /*4b00*/  @!UP3 USEL UR6, UR15, UR6, !UP0 ;  /* 0x000000060f06b287 */ /* 0x000fe8000c000000 */
[----:B------:R-:W-:Y:S02]  /*4b10*/  @!UP3 UIADD3 UR4, UPT, UPT, -UR8, UR6, URZ ;  /* 0x000000060804b290 */ /* 0x000fe4000fffe1ff */
[----:B------:R-:W-:Y:S02]  /*4b20*/  @!UP3 UIADD3 UR6, UPT, UPT, UR8, -UR6, URZ ;  /* 0x800000060806b290 */ /* 0x000fe4000fffe0ff */
[----:B------:R-:W-:Y:S02]  /*4b30*/  @!UP3 UIMAD UR16, UR4, UR5, UR16 ;  /* 0x000000050410b2a4 */ /* 0x000fe4000f8e0210 */
[----:B------:R-:W-:Y:S01]  /*4b40*/  @!UP3 UIMAD UR15, UR6, UR10, UR15 ;  /* 0x0000000a060fb2a4 */ /* 0x000fe2000f8e020f */
[----:B------:R-:W-:Y:S11]  /*4b50*/  BRA.U UP4, `(.L_x_74) ;  /* 0x0000000104107547 */ /* 0x000ff6000b800000 */
[----:B------:R-:W-:Y:S04]  /*4b60*/  MOV R2, UR54 ;  /* 0x0000003600027c02 */ /* 0x000fe80008000f00 */
[----:B------:R-:W-:Y:S04]  /*4b70*/  SHF.L.U32 R2, R2, 0x1f, RZ ;  /* 0x0000001f02027819 */ /* 0x000fe800000006ff */
[----:B------:R-:W1:Y:S02]  /*4b80*/  SYNCS.PHASECHK.TRANS64.TRYWAIT P2, [UR20+0xc8], R2 ;  /* 0x0000c802ff0075a7 */ /* 0x000e640008041114 */
[----:B-1----:R-:W-:Y:S05]  /*4b90*/  @!P2 BRA `(.L_x_75) ;  /* 0x000000480060a947 */ /* 0x002fea0003800000 */
.L_x_74:
[----:B------:R-:W-:Y:S05]  /*4ba0*/  BRA.U !UP6, `(.L_x_76) ;  /* 0x000000010e387547 */ /* 0x000fea000b800000 */
[----:B------:R-:W-:Y:S01]  /*4bb0*/  UPLOP3.LUT UP1, UPT, UPT, UPT, UP5, 0x80, 0x8 ;  /* 0x000000000008789c */ /* 0x000fe20003f2f050 */
[----:B-1----:R-:W-:Y:S01]  /*4bc0*/  HFMA2 R0, -RZ, RZ, 0, 5.9604644775390625e-08 ;  /* 0x00000001ff007431 */ /* 0x002fe200000001ff */
[----:B------:R-:W1:Y:S01]  /*4bd0*/  LDCU.64 UR8, c[0x0][0x358] ;  /* 0x00006b00ff0877ac */ /* 0x000e620008000a00 */
[----:B------:R-:W-:Y:S03]  /*4be0*/  IMAD.MOV.U32 R49, RZ, RZ, 0x1 ;  /* 0x00000001ff317424 */ /* 0x000fe600078e00ff */
[----:B------:R-:W-:Y:S05]  /*4bf0*/  PLOP3.LUT P2, PT, PT, PT, UP1, 0x80, 0x8 ;  /* 0x000000000008781c */ /* 0x000fea0003f4f018 */
[----:B------:R-:W2:Y:S01]  /*4c00*/  @UP1 LDCU.64 UR4, c[0x0][0x988] ;  /* 0x00013100ff0417ac */ /* 0x000ea20008000a00 */
[----:B------:R-:W-:Y:S07]  /*4c10*/  @UP1 UIMAD UR6, UR52, UR26, URZ ;  /* 0x0000001a340612a4 */ /* 0x000fee000f8e02ff */
[----:B------:R-:W-:Y:S01]  /*4c20*/  @!P2 PRMT R49, R0, 0x7610, R49 ;  /* 0x000076100031a816 */ /* 0x000fe20000000031 */
[----:B--2---:R-:W-:Y:S06]  /*4c30*/  @UP1 UIMAD.WIDE UR4, UR6, 0x4, UR4 ;  /* 0x00000004060418a5 */ /* 0x004fec000f8e0204 */
[----:B------:R-:W-:Y:S01]  /*4c40*/  IMAD.U32 R14, RZ, RZ, UR4 ;  /* 0x00000004ff0e7e24 */ /* 0x000fe2000f8e00ff */
[----:B------:R-:W-:Y:S04]  /*4c50*/  MOV R15, UR5 ;  /* 0x00000005000f7c02 */ /* 0x000fe80008000f00 */
[----:B------:R-:W2:Y:S01]  /*4c60*/  @!UP1 LDCU UR4, c[0x0][0x980] ;  /* 0x00013000ff0497ac */ /* 0x000ea20008000800 */
[----:B-1---5:R3:W5:Y:S02]  /*4c70*/  @P2 LDG.E R27, desc[UR8][R14.64] ;  /* 0x000000080e1b2981 */ /* 0x022764000c1e1900 */
[----:B--23--:R-:W-:Y:S07]  /*4c80*/  @!P2 IMAD.U32 R27, RZ, RZ, UR4 ;  /* 0x00000004ff1bae24 */ /* 0x00cfee000f8e00ff */
.L_x_76:
[----:B-----5:R-:W-:Y:S01]  /*4c90*/  @!P1 FSETP.EQ.AND P3, PT, R27, RZ, PT ;  /* 0x000000ff1b00920b */ /* 0x020fe20003f62000 */
[----:B------:R-:W-:Y:S01]  /*4ca0*/  @!UPT UIADD3 URZ, UPT, UPT, URZ, URZ, URZ ;  /* 0x000000fffffff290 */ /* 0x000fe2000fffe0ff */
[----:B------:R-:W-:Y:S11]  /*4cb0*/  @!P1 BRA `(.L_x_77) ;  /* 0x0000000000149947 */ /* 0x000ff60003800000 */
[----:B------:R-:W-:Y:S02]  /*4cc0*/  LOP3.LUT P1, RZ, R49, 0xff, RZ, 0xc0, !PT ;  /* 0x000000ff31ff7812 */ /* 0x000fe4000782c0ff */
[----:B------:R-:W-:Y:S04]  /*4cd0*/  PLOP3.LUT P3, PT, PT, PT, UP1, 0x80, 0x8 ;  /* 0x000000000008781c */ /* 0x000fe80003f6f018 */
[----:B------:R-:W-:Y:S07]  /*4ce0*/  PLOP3.LUT P3, PT, P3, PT, PT, 0x8, 0x80 ;  /* 0x000000000080781c */ /* 0x000fee0001f6e170 */
[----:B------:R-:W-:Y:S11]  /*4cf0*/  @P1 FSETP.EQ.AND P3, PT, R27, RZ, PT ;  /* 0x000000ff1b00120b */ /* 0x000ff60003f62000 */
[----:B------:R-:W-:Y:S02]  /*4d00*/  @!UPT UIADD3 URZ, UPT, UPT, URZ, URZ, URZ ;  /* 0x000000fffffff290 */ /* 0x000fe4000fffe0ff */
.L_x_77:
[----:B------:R-:W-:Y:S01]  /*4d10*/  USHF.L.U32 UR11, UR51, 0x6, URZ ;  /* 0x00000006330b7899 */ /* 0x000fe200080006ff */
[----:B------:R-:W2:Y:S01]  /*4d20*/  SYNCS.PHASECHK.TRANS64.TRYWAIT P1, [UR20+0xa0], R8 ;  /* 0x0000a008ff0075a7 */ /* 0x000ea20008021114 */
[----:B------:R-:W-:Y:S02]  /*4d30*/  UISETP.NE.AND UP0, UPT, UR32, 0x1, UPT ;  /* 0x000000012000788c */ /* 0x000fe4000bf05270 */
[----:B------:R-:W-:Y:S01]  /*4d40*/  UIMAD.WIDE.U32 UR4, UR11, UR33, URZ ;  /* 0x000000210b0472a5 */ /* 0x000fe2000f8e00ff */
[----:B------:R-:W-:Y:S04]  /*4d50*/  ELECT P2, URZ, PT ;  /* 0x0000000000ff782f */ /* 0x000fe80003840000 */
[----:B------:R-:W-:Y:S02]  /*4d60*/  PLOP3.LUT P2, PT, P3, P2, PT, 0xf2, 0x2f ;  /* 0x00000000002f781c */ /* 0x000fe40001f45e72 */
[----:B------:R-:W-:Y:S02]  /*4d70*/  UMOV UR4, UR5 ;  /* 0x0000000500047c82 */ /* 0x000fe40008000000 */
[----:B------:R-:W-:Y:S04]  /*4d80*/  USHF.R.U32.HI UR4, URZ, UR34, UR4 ;  /* 0x00000022ff047299 */ /* 0x000fe80008011604 */
[----:B------:R-:W-:Y:S02]  /*4d90*/  USEL UR12, UR11, UR4, !UP0 ;  /* 0x000000040b0c7287 */ /* 0x000fe4000c000000 */
[----:B------:R-:W-:Y:S02]  /*4da0*/  UISETP.NE.AND UP0, UPT, UR35, 0x1, UPT ;  /* 0x000000012300788c */ /* 0x000fe4000bf05270 */
[----:B------:R-:W-:Y:S02]  /*4db0*/  UIMAD.WIDE.U32 UR4, UR12, UR40, URZ ;  /* 0x000000280c0472a5 */ /* 0x000fe4000f8e00ff */
[----:B------:R-:W-:Y:S01]  /*4dc0*/  UIADD3 UR6, UPT, UPT, -UR12, URZ, URZ ;  /* 0x000000ff0c067290 */ /* 0x000fe2000fffe1ff */
[----:B-1----:R-:W-:Y:S03]  /*4dd0*/  @!P2 IMAD.MOV.U32 R0, RZ, 0x20, RZ ;  /* 0x00000020ff00a824 */ /* 0x002fe600078e00ff */
[----:B------:R-:W-:Y:S01]  /*4de0*/  UIMAD UR11, UR32, UR6, UR11 ;  /* 0x00000006200b72a4 */ /* 0x000fe2000f8e020b */
[----:B------:R-:W-:Y:S01]  /*4df0*/  @!P2 IMAD.MOV.U32 R0, RZ, 0x400, R0 ;  /* 0x00000400ff00a824 */ /* 0x000fe200078e0000 */
[----:B------:R-:W-:Y:S02]  /*4e00*/  UMOV UR4, UR5 ;  /* 0x0000000500047c82 */ /* 0x000fe40008000000 */
[----:B------:R-:W-:Y:S04]  /*4e10*/  USHF.R.U32.HI UR4, URZ, UR41, UR4 ;  /* 0x00000029ff047299 */ /* 0x000fe80008011604 */
[----:B------:R-:W-:Y:S02]  /*4e20*/  USEL UR13, UR12, UR4, !UP0 ;  /* 0x000000040c0d7287 */ /* 0x000fe4000c000000 */
[----:B------:R-:W-:Y:S02]  /*4e30*/  UISETP.NE.AND UP0, UPT, UR42, 0x1, UPT ;  /* 0x000000012a00788c */ /* 0x000fe4000bf05270 */
[----:B------:R-:W-:Y:S07]  /*4e40*/  UIMAD.WIDE.U32 UR4, UR13, UR43, URZ ;  /* 0x0000002b0d0472a5 */ /* 0x000fee000f8e00ff */
[----:B------:R-:W-:Y:S02]  /*4e50*/  UMOV UR4, UR5 ;  /* 0x0000000500047c82 */ /* 0x000fe40008000000 */
[----:B------:R-:W-:Y:S04]  /*4e60*/  USHF.R.U32.HI UR4, URZ, UR56, UR4 ;  /* 0x00000038ff047299 */ /* 0x000fe80008011604 */
[----:B------:R-:W-:Y:S02]  /*4e70*/  USEL UR14, UR13, UR4, !UP0 ;  /* 0x000000040d0e7287 */ /* 0x000fe4000c000000 */
[----:B------:R-:W-:Y:S02]  /*4e80*/  UIADD3 UR4, UPT, UPT, -UR13, URZ, URZ ;  /* 0x000000ff0d047290 */ /* 0x000fe4000fffe1ff */
[----:B------:R-:W-:Y:S02]  /*4e90*/  UIADD3 UR5, UPT, UPT, -UR14, URZ, URZ ;  /* 0x000000ff0e057290 */ /* 0x000fe4000fffe1ff */
[----:B------:R-:W-:Y:S02]  /*4ea0*/  UIMAD UR12, UR35, UR4, UR12 ;  /* 0x00000004230c72a4 */ /* 0x000fe4000f8e020c */
[----:B------:R-:W-:Y:S01]  /*4eb0*/  UIMAD UR13, UR42, UR5, UR13 ;  /* 0x000000052a0d72a4 */ /* 0x000fe2000f8e020d */
[----:B--2---:R-:W-:Y:S11]  /*4ec0*/  @!P1 BRA `(.L_x_78) ;  /* 0x0000004400ac9947 */ /* 0x004ff60003800000 */
.L_x_170:
[----:B------:R-:W-:Y:S01]  /*4ed0*/  @!P2 R2UR UR4, R0 ;  /* 0x000000000004a2ca */ /* 0x000fe200000e0000 */
[----:B------:R-:W-:Y:S01]  /*4ee0*/  VOTEU.ALL UP0, P2 ;  /* 0x0000000000ff7886 */ /* 0x000fe20001000000 */
[----:B-1----:R-:W-:Y:S04]  /*4ef0*/  @!P2 IADD3 R2, P1, PT, R12, 0x680, RZ ;  /* 0x000006800c02a810 */ /* 0x002fe80007f3e0ff */
[----:B------:R-:W-:Y:S01]  /*4f00*/  @!P2 R2UR UR5, R2 ;  /* 0x000000000205a2ca */ /* 0x000fe200000e0000 */
[----:B------:R-:W-:Y:S01]  /*4f10*/  @!P2 IMAD.X R0, RZ, RZ, R13, P1 ;  /* 0x000000ffff00a224 */ /* 0x000fe200008e060d */
[----:B------:R-:W-:Y:S05]  /*4f20*/  @!UP0 UIADD3 UR8, UPT, UPT, UR20, 0x200, URZ ;  /* 0x0000020014088890 */ /* 0x000fea000fffe0ff */
[----:B------:R-:W-:Y:S01]  /*4f30*/  @!UP0 UPRMT UR6, UR4, 0x5410, URZ ;  /* 0x0000541004068896 */ /* 0x000fe200080000ff */
[----:B------:R-:W-:Y:S01]  /*4f40*/  @!P2 R2UR UR4, R0 ;  /* 0x000000000004a2ca */ /* 0x000fe200000e0000 */
[----:B------:R-:W-:Y:S01]  /*4f50*/  VOTEU.ALL UP0, P2 ;  /* 0x0000000000ff7886 */ /* 0x000fe20001000000 */
[----:B------:R-:W-:Y:S03]  /*4f60*/  @!P2 IMAD.MOV.U32 R0, RZ, RZ, 0x1000 ;  /* 0x00001000ff00a424 */ /* 0x000fe600078e00ff */
[----:B------:R-:W-:Y:S01]  /*4f70*/  IMAD.U32 R14, RZ, RZ, UR5 ;  /* 0x00000005ff0e7e24 */ /* 0x000fe2000f8e00ff */
[----:B------:R-:W-:Y:S01]  /*4f80*/  @!UP0 UMOV UR9, UR37 ;  /* 0x0000002500098c82 */ /* 0x000fe20008000000 */
[----:B------:R-:W-:Y:S06]  /*4f90*/  @!UP0 UMOV UR10, UR7 ;  /* 0x00000007000a8c82 */ /* 0x000fec0008000000 */
[----:B------:R-:W-:Y:S01]  /*4fa0*/  IMAD.U32 R15, RZ, RZ, UR4 ;  /* 0x00000004ff0f7e24 */ /* 0x000fe2000f8e00ff */
[----:B------:R-:W-:Y:S04]  /*4fb0*/  @!P2 R2UR UR4, R14 ;  /* 0x000000000e04a2ca */ /* 0x000fe800000e0000 */
[----:B------:R-:W-:Y:S11]  /*4fc0*/  @!P2 R2UR UR5, R15 ;  /* 0x000000000f05a2ca */ /* 0x000ff600000e0000 */
[----:B------:R-:W-:Y:S02]  /*4fd0*/  @!UPT UIADD3 URZ, UPT, UPT, URZ, URZ, URZ ;  /* 0x000000fffffff290 */ /* 0x000fe4000fffe0ff */
[----:B------:R1:W-:Y:S01]  /*4fe0*/  @!UP0 UTMALDG.5D.IM2COL [UR8], [UR4], UR6 ;  /* 0x00000008040083b4 */ /* 0x0003e20008060006 */
[----:B------:R2:W-:Y:S01]  /*4ff0*/  @!P2 SYNCS.ARRIVE.TRANS64.RED.A0TR RZ, [UR20+0x80], R0 ;  /* 0x00008000ffffa9a7 */ /* 0x0005e20008300414 */
[----:B------:R-:W-:Y:S01]  /*5000*/  SYNCS.ARRIVE.TRANS64.RED.A1T0 RZ, [UR49], RZ ;  /* 0x000000ffffff79a7 */ /* 0x000fe20008100431 */
[----:B--2---:R-:W-:Y:S01]  /*5010*/  @!P2 IMAD.MOV.U32 R0, RZ, 0x20, RZ ;  /* 0x00000020ff00a824 */ /* 0x004fe200078e00ff */
[----:B------:R-:W2:Y:S03]  /*5020*/  SYNCS.PHASECHK.TRANS64.TRYWAIT P1, [UR20+0xa8], R8 ;  /* 0x0000a808ff0075a7 */ /* 0x000ea60008021114 */
[----:B------:R-:W-:Y:S01]  /*5030*/  @!P2 IMAD.MOV.U32 R0, RZ, 0x400, R0 ;  /* 0x00000400ff00a824 */ /* 0x000fe200078e0000 */
[----:B-12---:R-:W-:Y:S06]  /*5040*/  @!P1 BRA `(.L_x_79) ;  /* 0x0000004400649947 */ /* 0x006fec0003800000 */
.L_x_172:
[----:B------:R-:W-:Y:S01]  /*5050*/  @!P2 R2UR UR4, R0 ;  /* 0x000000000004a2ca */ /* 0x000fe200000e0000 */
[----:B------:R-:W-:Y:S01]  /*5060*/  VOTEU.ALL UP0, P2 ;  /* 0x0000000000ff7886 */ /* 0x000fe20001000000 */
[----:B-1----:R-:W-:Y:S04]  /*5070*/  @!P2 IADD3 R2, P1, PT, R12, 0x680, RZ ;  /* 0x000006800c02a810 */ /* 0x002fe80007f3e0ff */
[----:B------:R-:W-:Y:S01]  /*5080*/  @!P2 R2UR UR5, R2 ;  /* 0x000000000205a2ca */ /* 0x000fe200000e0000 */
[----:B------:R-:W-:Y:S01]  /*5090*/  @!P2 IMAD.X R0, RZ, RZ, R13, P1 ;  /* 0x000000ffff00a224 */ /* 0x000fe200008e060d */
[----:B------:R-:W-:Y:S02]  /*50a0*/  @!UP0 UIADD3 UR10, UPT, UPT, UR7, 0x20, URZ ;  /* 0x00000020070a8890 */ /* 0x000fe4000fffe0ff */
[----:B------:R-:W-:Y:S03]  /*50b0*/  @!UP0 UIADD3 UR8, UPT, UPT, UR20, 0x1200, URZ ;  /* 0x0000120014088890 */ /* 0x000fe6000fffe0ff */
[----:B------:R-:W-:Y:S01]  /*50c0*/  @!UP0 UPRMT UR6, UR4, 0x5410, URZ ;  /* 0x0000541004068896 */ /* 0x000fe200080000ff */
[----:B------:R-:W-:Y:S01]  /*50d0*/  @!P2 R2UR UR4, R0 ;  /* 0x000000000004a2ca */ /* 0x000fe200000e0000 */
[----:B------:R-:W-:Y:S01]  /*50e0*/  VOTEU.ALL UP0, P2 ;  /* 0x0000000000ff7886 */ /* 0x000fe20001000000 */
[----:B------:R-:W-:Y:S03]  /*50f0*/  @!P2 IMAD.MOV.U32 R0, RZ, RZ, 0x1000 ;  /* 0x00001000ff00a424 */ /* 0x000fe600078e00ff */
[----:B------:R-:W-:Y:S01]  /*5100*/  IMAD.U32 R14, RZ, RZ, UR5 ;  /* 0x00000005ff0e7e24 */ /* 0x000fe2000f8e00ff */
[----:B------:R-:W-:Y:S07]  /*5110*/  @!UP0 UMOV UR9, UR36 ;  /* 0x0000002400098c82 */ /* 0x000fee0008000000 */
        /* <DEDUP_REMOVED lines=11> */
.L_x_174:
[----:B------:R-:W-:Y:S01]  /*51d0*/  @!P2 R2UR UR4, R0 ;  /* 0x000000000004a2ca */ /* 0x000fe200000e0000 */
[----:B------:R-:W-:Y:S01]  /*51e0*/  VOTEU.ALL UP0, P2 ;  /* 0x0000000000ff7886 */ /* 0x000fe20001000000 */
[----:B-1----:R-:W-:Y:S02]  /*51f0*/  @!P2 IADD3 R2, P1, PT, R12, 0x680, RZ ;  /* 0x000006800c02a810 */ /* 0x002fe40007f3e0ff */
[----:B------:R-:W-:Y:S02]  /*5200*/  @P0 SHF.R.U32.HI R4, RZ, 0x10, R5 ;  /* 0x00000010ff040819 */ /* 0x000fe40000011605 */
[----:B------:R-:W-:Y:S01]  /*5210*/  @!P2 R2UR UR5, R2 ;  /* 0x000000000205a2ca */ /* 0x000fe200000e0000 */
[----:B------:R-:W-:Y:S01]  /*5220*/  @!P2 IMAD.X R0, RZ, RZ, R13, P1 ;  /* 0x000000ffff00a224 */ /* 0x000fe200008e060d */
[----:B------:R-:W-:Y:S01]  /*5230*/  @!UP0 UIADD3 UR10, UPT, UPT, UR7, 0x40, URZ ;  /* 0x00000040070a8890 */ /* 0x000fe2000fffe0ff */
[----:B------:R-:W-:Y:S01]  /*5240*/  @P0 R2UR UR52, R4 ;  /* 0x00000000043402ca */ /* 0x000fe200000e0000 */
        /* <DEDUP_REMOVED lines=14> */
[----:B------:R-:W2:Y:S02]  /*5330*/  SYNCS.PHASECHK.TRANS64.TRYWAIT P1, [UR20+0xb8], R8 ;  /* 0x0000b808ff0075a7 */ /* 0x000ea40008021114 */
[----:B-12---:R-:W-:Y:S05]  /*5340*/  @!P1 BRA `(.L_x_81) ;  /* 0x0000004000d49947 */ /* 0x006fea0003800000 */
.L_x_176:
[----:B-1----:R-:W-:Y:S01]  /*5350*/  @!P2 IMAD.MOV.U32 R0, RZ, 0x20, RZ ;  /* 0x00000020ff00a824 */ /* 0x002fe200078e00ff */
[----:B------:R-:W-:Y:S01]  /*5360*/  @!P2 IADD3 R2, P0, PT, R12, 0x680, RZ ;  /* 0x000006800c02a810 */ /* 0x000fe20007f1e0ff */
[----:B------:R-:W-:Y:S01]  /*5370*/  VOTEU.ALL UP0, P2 ;  /* 0x0000000000ff7886 */ /* 0x000fe20001000000 */
[----:B------:R-:W-:Y:S01]  /*5380*/  R2UR UR22, R57 ;  /* 0x00000000391672ca */ /* 0x000fe200000e0000 */
[----:B------:R-:W-:Y:S01]  /*5390*/  @!P2 IMAD.MOV.U32 R0, RZ, 0x400, R0 ;  /* 0x00000400ff00a824 */ /* 0x000fe200078e0000 */
[----:B------:R-:W-:Y:S01]  /*53a0*/  @!P2 R2UR UR5, R2 ;  /* 0x000000000205a2ca */ /* 0x000fe200000e0000 */
[----:B------:R-:W-:Y:S01]  /*53b0*/  UPLOP3.LUT UP4, UPT, UPT, UPT, UPT, 0x80, 0x8 ;  /* 0x000000000008789c */ /* 0x000fe20003f8f070 */
[----:B------:R-:W-:Y:S01]  /*53c0*/  R2UR UR21, R58 ;  /* 0x000000003a1572ca */ /* 0x000fe200000e0000 */
[----:B------:R-:W-:Y:S01]  /*53d0*/  @!UP0 UIADD3 UR8, UPT, UPT, UR20, 0x3200, URZ ;  /* 0x0000320014088890 */ /* 0x000fe2000fffe0ff */
[----:B------:R-:W-:Y:S01]  /*53e0*/  @!P2 R2UR UR4, R0 ;  /* 0x000000000004a2ca */ /* 0x000fe200000e0000 */
[----:B------:R-:W-:Y:S01]  /*53f0*/  @!P2 IMAD.X R0, RZ, RZ, R13, P0 ;  /* 0x000000ffff00a224 */ /* 0x000fe200000e060d */
[----:B------:R-:W-:Y:S01]  /*5400*/  @!UP0 UIADD3 UR10, UPT, UPT, UR7, 0x60, URZ ;  /* 0x00000060070a8890 */ /* 0x000fe2000fffe0ff */
[----:B------:R-:W-:Y:S01]  /*5410*/  LOP3.LUT R10, R10, 0x1, RZ, 0x3c, !PT ;  /* 0x000000010a0a7812 */ /* 0x000fe200078e3cff */
[----:B------:R-:W-:Y:S01]  /*5420*/  @!UP0 UIADD3 UR9, UPT, UPT, UR20, 0x98, URZ ;  /* 0x0000009814098890 */ /* 0x000fe2000fffe0ff */
[----:B------:R-:W-:Y:S02]  /*5430*/  LOP3.LUT R9, R9, 0x1, RZ, 0x3c, !PT ;  /* 0x0000000109097812 */ /* 0x000fe400078e3cff */
[----:B------:R-:W-:Y:S02]  /*5440*/  UIADD3 UR24, UPT, UPT, UR15, UR22, URZ ;  /* 0x000000160f187290 */ /* 0x000fe4000fffe0ff */
[----:B------:R-:W-:Y:S02]  /*5450*/  IMAD.U32 R4, RZ, RZ, UR5 ;  /* 0x00000005ff047e24 */ /* 0x000fe4000f8e00ff */
[----:B------:R-:W-:Y:S02]  /*5460*/  UIADD3 UR51, UPT, UPT, UR16, UR21, URZ ;  /* 0x0000001510337290 */ /* 0x000fe4000fffe0ff */
[----:B------:R-:W-:Y:S01]  /*5470*/  @!UP0 UPRMT UR6, UR4, 0x5410, URZ ;  /* 0x0000541004068896 */ /* 0x000fe200080000ff */
[----:B------:R-:W-:Y:S01]  /*5480*/  @!P2 R2UR UR4, R0 ;  /* 0x000000000004a2ca */ /* 0x000fe200000e0000 */
[----:B------:R-:W-:Y:S11]  /*5490*/  VOTEU.ALL UP0, P2 ;  /* 0x0000000000ff7886 */ /* 0x000ff60001000000 */
[----:B------:R-:W-:Y:S01]  /*54a0*/  @!UPT UIADD3 URZ, UPT, UPT, URZ, URZ, URZ ;  /* 0x000000fffffff290 */ /* 0x000fe2000fffe0ff */
[----:B------:R-:W-:Y:S01]  /*54b0*/  IMAD.U32 R5, RZ, RZ, UR4 ;  /* 0x00000004ff057e24 */ /* 0x000fe2000f8e00ff */
[----:B------:R-:W-:Y:S04]  /*54c0*/  @!P2 R2UR UR4, R4 ;  /* 0x000000000404a2ca */ /* 0x000fe800000e0000 */
[----:B------:R-:W-:Y:S11]  /*54d0*/  @!P2 R2UR UR5, R5 ;  /* 0x000000000505a2ca */ /* 0x000ff600000e0000 */
[----:B------:R-:W-:Y:S02]  /*54e0*/  @!UPT UIADD3 URZ, UPT, UPT, URZ, URZ, URZ ;  /* 0x000000fffffff290 */ /* 0x000fe4000fffe0ff */
[----:B------:R1:W-:Y:S01]  /*54f0*/  @!UP0 UTMALDG.5D.IM2COL [UR8], [UR4], UR6 ;  /* 0x00000008040083b4 */ /* 0x0003e20008060006 */
[----:B------:R1:W-:Y:S01]  /*5500*/  @!P2 SYNCS.ARRIVE.TRANS64.RED.A0TR RZ, [UR20+0x98], R3 ;  /* 0x00009803ffffa9a7 */ /* 0x0003e20008300414 */
[----:B------:R-:W-:Y:S01]  /*5510*/  SYNCS.ARRIVE.TRANS64.RED.A1T0 RZ, [UR46], RZ ;  /* 0x000000ffffff79a7 */ /* 0x000fe2000810042e */
[----:B------:R-:W-:Y:S05]  /*5520*/  BRA.U UP2, `(.L_x_82) ;  /* 0xfffffff102147547 */ /* 0x000fea000b83ffff */
[----:B------:R-:W-:-:S04]  /*5530*/  SHF.L.U32 R2, R10, 0x1f, RZ ;  /* 0x0000001f0a027819 */ /* 0x000fc800000006ff */
[----:B------:R-:W2:Y:S02]  /*5540*/  SYNCS.PHASECHK.TRANS64.TRYWAIT P0, [UR20+0xa0], R2 ;  /* 0x0000a002ff0075a7 */ /* 0x000ea40008001114 */
[----:B--2---:R-:W-:Y:S05]  /*5550*/  @!P0 BRA `(.L_x_83) ;  /* 0x0000004000688947 */ /* 0x004fea0003800000 */
.L_x_178:
[----:B------:R-:W3:Y:S02]  /*5560*/  SYNCS.PHASECHK.TRANS64.TRYWAIT P0, [UR20+0xa8], R2 ;  /* 0x0000a802ff0075a7 */ /* 0x000ee40008001114 */
[----:B---3--:R-:W-:Y:S05]  /*5570*/  @!P0 BRA `(.L_x_84) ;  /* 0x0000004000788947 */ /* 0x008fea0003800000 */
.L_x_180:
[----:B------:R-:W3:Y:S02]  /*5580*/  SYNCS.PHASECHK.TRANS64.TRYWAIT P0, [UR20+0xb0], R2 ;  /* 0x0000b002ff0075a7 */ /* 0x000ee40008001114 */
[----:B---3--:R-:W-:Y:S05]  /*5590*/  @!P0 BRA `(.L_x_85) ;  /* 0x0000004000888947 */ /* 0x008fea0003800000 */
.L_x_182:
[----:B--2---:R-:W-:-:S07]  /*55a0*/  MOV R0, UR20 ;  /* 0x0000001400007c02 */ /* 0x004fce0008000f00 */
.L_x_86:
[----:B--2---:R-:W-:-:S04]  /*55b0*/  SHF.L.U32 R2, R10, 0x1f, RZ ;  /* 0x0000001f0a027819 */ /* 0x004fc800000006ff */
[----:B------:R2:W3:Y:S03]  /*55c0*/  SYNCS.PHASECHK.TRANS64.TRYWAIT P0, [R0+URZ+0xb8], R2 ;  /* 0x0000b802000075a7 */ /* 0x0004e600080011ff */
[----:B---3--:R-:W-:Y:S05]  /*55d0*/  @!P0 NANOSLEEP.SYNCS 0x989680 ;  /* 0x009896800000895d */ /* 0x008fea0003900000 */
[----:B------:R-:W3:Y:S02]  /*55e0*/  @!P0 SYNCS.PHASECHK.TRANS64 P0, [R0+URZ+0xb8], R2 ;  /* 0x0000b802000085a7 */ /* 0x000ee400080010ff */
[----:B-1-3--:R-:W-:Y:S05]  /*55f0*/  @P0 EXIT ;  /* 0x000000000000094d */ /* 0x00afea0003800000 */
[----:B------:R-:W-:Y:S05]  /*5600*/  BRA `(.L_x_86) ;  /* 0xfffffffc00e87947 */ /* 0x000fea000383ffff */
.L_x_71:
[----:B------:R-:W-:-:S06]  /*5610*/  UISETP.GE.AND UP0, UPT, UR18, 0x4, UPT ;  /* 0x000000041200788c */ /* 0x000fcc000bf06270 */
[----:B------:R-:W-:-:S13]  /*5620*/  PLOP3.LUT P0, PT, PT, PT, UP0, 0x80, 0x8 ;  /* 0x000000000008781c */ /* 0x000fda0003f0f008 */
[----:B-1----:R-:W-:Y:S05]  /*5630*/  @!P0 EXIT ;  /* 0x000000000000894d */ /* 0x002fea0003800000 */
[----:B------:R-:W1:Y:S08]  /*5640*/  S2UR UR4, SR_CgaCtaId ;  /* 0x00000000000479c3 */ /* 0x000e700000008800 */
[----:B------:R-:W-:Y:S01]  /*5650*/  BAR.SYNC.DEFER_BLOCKING 0x6, 0xa0 ;  /* 0x0182800000007b1d */ /* 0x000fe20000010000 */
[C---:B------:R-:W-:Y:S01]  /*5660*/  IMAD.SHL.U32 R4, R48.reuse, 0x20, RZ ;  /* 0x0000002030047824 */ /* 0x040fe200078e00ff */
[----:B------:R-:W-:Y:S01]  /*5670*/  SHF.R.U32.HI R3, RZ, 0x1, R48 ;  /* 0x00000001ff037819 */ /* 0x000fe20000011630 */
[C---:B------:R-:W-:Y:S01]  /*5680*/  IMAD.SHL.U32 R47, R48.reuse, 0x10, RZ ;  /* 0x00000010302f7824 */ /* 0x040fe200078e00ff */
[C---:B------:R-:W-:Y:S01]  /*5690*/  LOP3.LUT P0, RZ, R48.reuse, 0x4, RZ, 0xc0, !PT ;  /* 0x0000000430ff7812 */ /* 0x040fe2000780c0ff */
[----:B------:R-:W-:Y:S01]  /*56a0*/  IMAD.U32 R23, R48, 0x10000, RZ ;  /* 0x0001000030177824 */ /* 0x000fe200078e00ff */
[----:B------:R-:W-:Y:S01]  /*56b0*/  UMOV UR49, 0x400 ;  /* 0x0000040000317882 */ /* 0x000fe20000000000 */
[----:B------:R-:W-:Y:S01]  /*56c0*/  LOP3.LUT R0, R4, 0xc0, RZ, 0xc0, !PT ;  /* 0x000000c004007812 */ /* 0x000fe200078ec0ff */
[----:B------:R-:W2:Y:S01]  /*56d0*/  LDC.64 R42, c[0x0][0x9b0] ;  /* 0x00026c00ff2a7b82 */ /* 0x000ea20000000a00 */
[----:B------:R-:W-:Y:S01]  /*56e0*/  LOP3.LUT R47, R47, 0x600, RZ, 0xc0, !PT ;  /* 0x000006002f2f7812 */ /* 0x000fe200078ec0ff */
[----:B------:R-:W-:Y:S01]  /*56f0*/  IMAD.MOV.U32 R61, RZ, RZ, 0x20 ;  /* 0x00000020ff3d7424 */ /* 0x000fe200078e00ff */
[----:B------:R-:W-:Y:S01]  /*5700*/  LOP3.LUT R3, R0, 0x8, R3, 0xf8, !PT ;  /* 0x0000000800037812 */ /* 0x000fe200078ef803 */
[C---:B------:R-:W-:Y:S01]  /*5710*/  IMAD.SHL.U32 R0, R48.reuse, 0x4, RZ ;  /* 0x0000000430007824 */ /* 0x040fe200078e00ff */
[----:B------:R-:W-:Y:S01]  /*5720*/  LOP3.LUT R47, R47, 0x20, R4, 0xf8, !PT ;  /* 0x000000202f2f7812 */ /* 0x000fe200078ef804 */
[----:B------:R-:W-:Y:S01]  /*5730*/  IMAD.MOV.U32 R46, RZ, RZ, 0x1 ;  /* 0x00000001ff2e7424 */ /* 0x000fe200078e00ff */
[----:B------:R-:W-:Y:S01]  /*5740*/  LOP3.LUT R48, R48, 0x60, RZ, 0xc0, !PT ;  /* 0x0000006030307812 */ /* 0x000fe200078ec0ff */
[----:B------:R-:W3:Y:S01]  /*5750*/  LDC.64 R40, c[0x0][0x9a8] ;  /* 0x00026a00ff287b82 */ /* 0x000ee20000000a00 */
[----:B------:R-:W-:Y:S01]  /*5760*/  LOP3.LUT R0, R3, 0x18, R0, 0x78, !PT ;  /* 0x0000001803007812 */ /* 0x000fe200078e7800 */
[----:B------:R-:W-:Y:S01]  /*5770*/  IMAD.MOV.U32 R22, RZ, RZ, RZ ;  /* 0x000000ffff167224 */ /* 0x000fe200078e00ff */
[----:B------:R-:W-:-:S02]  /*5780*/  LOP3.LUT R47, R47, 0x100, R4, 0xf8, !PT ;  /* 0x000001002f2f7812 */ /* 0x000fc400078ef804 */
[----:B------:R-:W-:Y:S02]  /*5790*/  CS2R R44, SRZ ;  /* 0x00000000002c7805 */ /* 0x000fe4000001ff00 */
[----:B------:R-:W-:Y:S01]  /*57a0*/  LOP3.LUT R23, R23, 0x600000, RZ, 0xc0, !PT ;  /* 0x0060000017177812 */ /* 0x000fe200078ec0ff */
[----:B------:R-:W4:Y:S01]  /*57b0*/  LDCU UR61, c[0x0][0x370] ;  /* 0x00006e00ff3d77ac */ /* 0x000f220008000800 */
[----:B------:R-:W-:Y:S02]  /*57c0*/  LOP3.LUT R47, R47, R0, RZ, 0xfc, !PT ;  /* 0x000000002f2f7212 */ /* 0x000fe400078efcff */
[----:B------:R-:W-:Y:S01]  /*57d0*/  SEL R61, R61, 0xffffffe0, !P0 ;  /* 0xffffffe03d3d7807 */ /* 0x000fe20004000000 */
[----:B-1----:R-:W-:Y:S01]  /*57e0*/  ULEA UR49, UR4, UR49, 0x18 ;  /* 0x0000003104317291 */ /* 0x002fe2000f8ec0ff */
[----:B------:R-:W1:Y:S01]  /*57f0*/  LDCU.64 UR4, c[0x0][0x990] ;  /* 0x00013200ff0477ac */ /* 0x000e620008000a00 */
[----:B------:R-:W2:Y:S07]  /*5800*/  LDCU UR48, c[0x0][0xc0c] ;  /* 0x00018180ff3077ac */ /* 0x000eae0008000800 */
[----:B------:R-:W4:Y:S01]  /*5810*/  LDS R2, [UR49+0x120] ;  /* 0x00012031ff027984 */ /* 0x000f220008000800 */
[----:B------:R-:W2:Y:S01]  /*5820*/  LDCU UR38, c[0x0][0xc30] ;  /* 0x00018600ff2677ac */ /* 0x000ea20008000800 */
[----:B------:R-:W2:Y:S01]  /*5830*/  LDCU.64 UR54, c[0x0][0x988] ;  /* 0x00013100ff3677ac */ /* 0x000ea20008000a00 */
[----:B------:R-:W2:Y:S01]  /*5840*/  LDCU.64 UR46, c[0x0][0xc28] ;  /* 0x00018500ff2e77ac */ /* 0x000ea20008000a00 */
[----:B-1----:R-:W-:-:S02]  /*5850*/  IMAD.U32 R52, RZ, RZ, UR4 ;  /* 0x00000004ff347e24 */ /* 0x002fc4000f8e00ff */
[----:B------:R-:W-:Y:S01]  /*5860*/  IMAD.U32 R51, RZ, RZ, UR5 ;  /* 0x00000005ff337e24 */ /* 0x000fe2000f8e00ff */
[----:B------:R-:W1:Y:S01]  /*5870*/  LDCU.128 UR4, c[0x0][0xb80] ;  /* 0x00017000ff0477ac */ /* 0x000e620008000c00 */
[----:B------:R-:W2:Y:S01]  /*5880*/  LDCU.128 UR56, c[0x0][0xc10] ;  /* 0x00018200ff3877ac */ /* 0x000ea20008000c00 */
[----:B------:R-:W2:Y:S01]  /*5890*/  LDCU UR60, c[0x0][0x374] ;  /* 0x00006e80ff3c77ac */ /* 0x000ea20008000800 */
[----:B------:R-:W-:Y:S01]  /*58a0*/  UMOV UR53, URZ ;  /* 0x000000ff00357c82 */ /* 0x000fe20008000000 */
[----:B------:R-:W-:Y:S01]  /*58b0*/  UMOV UR50, URZ ;  /* 0x000000ff00327c82 */ /* 0x000fe20008000000 */
[----:B-1----:R-:W-:Y:S01]  /*58c0*/  IMAD.U32 R56, RZ, RZ, UR4 ;  /* 0x00000004ff387e24 */ /* 0x002fe2000f8e00ff */
[----:B------:R-:W-:Y:S01]  /*58d0*/  UIADD3 UR4, UPT, UPT, UR49, 0x200, URZ ;  /* 0x0000020031047890 */ /* 0x000fe2000fffe0ff */
[----:B------:R-:W-:Y:S02]  /*58e0*/  IMAD.U32 R55, RZ, RZ, UR5 ;  /* 0x00000005ff377e24 */ /* 0x000fe4000f8e00ff */
[----:B------:R-:W-:-:S02]  /*58f0*/  IMAD.U32 R54, RZ, RZ, UR6 ;  /* 0x00000006ff367e24 */ /* 0x000fc4000f8e00ff */
[----:B------:R-:W-:Y:S02]  /*5900*/  IMAD.U32 R53, RZ, RZ, UR7 ;  /* 0x00000007ff357e24 */ /* 0x000fe4000f8e00ff */
[C---:B----4-:R-:W-:Y:S01]  /*5910*/  VIADD R3, R2.reuse, 0x80 ;  /* 0x0000008002037836 */ /* 0x050fe20000000000 */
[----:B------:R-:W-:Y:S01]  /*5920*/  LOP3.LUT R2, R2, 0xffff, RZ, 0xc0, !PT ;  /* 0x0000ffff02027812 */ /* 0x000fe200078ec0ff */
[----:B------:R-:W-:-:S03]  /*5930*/  IMAD.U32 R60, RZ, RZ, UR4 ;  /* 0x00000004ff3c7e24 */ /* 0x000fc6000f8e00ff */
[----:B------:R-:W-:-:S05]  /*5940*/  LOP3.LUT R3, R3, 0xffff, RZ, 0xc0, !PT ;  /* 0x0000ffff03037812 */ /* 0x000fca00078ec0ff */
[----:B--23--:R1:W-:Y:S02]  /*5950*/  STL.64 [R1], R2 ;  /* 0x0000000201007387 */ /* 0x00c3e40000100a00 */
.L_x_130:
[----:B-1----:R-:W-:Y:S04]  /*5960*/  SHF.L.U32 R2, R44, 0x1f, RZ ;  /* 0x0000001f2c027819 */ /* 0x002fe800000006ff */
[----:B------:R-:W1:Y:S02]  /*5970*/  SYNCS.PHASECHK.TRANS64.TRYWAIT P0, [UR49+0xd0], R2 ;  /* 0x0000d002ff0075a7 */ /* 0x000e640008001131 */
[----:B-12---:R-:W-:Y:S05]  /*5980*/  @!P0 BRA `(.L_x_87) ;  /* 0x0000003c00a48947 */ /* 0x006fea0003800000 */
.L_x_184:
[----:B------:R-:W2:Y:S01]  /*5990*/  LDS.128 R4, [UR49+0x110] ;  /* 0x00011031ff047984 */ /* 0x000ea20008000c00 */
[----:B------:R-:W-:Y:S01]  /*59a0*/  UIADD3 UR4, UPT, UPT, UR49, 0xd8, URZ ;  /* 0x000000d831047890 */ /* 0x000fe2000fffe0ff */
[----:B-1----:R-:W-:Y:S01]  /*59b0*/  IMAD R2, R22, 0x4, R1 ;  /* 0x0000000416027824 */ /* 0x002fe200078e0201 */
[----:B------:R-:W-:Y:S01]  /*59c0*/  UISETP.GE.AND UP0, UPT, UR39, 0x1, UPT ;  /* 0x000000012700788c */ /* 0x000fe2000bf06270 */
[----:B------:R-:W-:Y:S01]  /*59d0*/  @!PT LDS RZ, [RZ] ;  /* 0x00000000fffff984 */ /* 0x000fe20000000800 */
[----:B------:R-:W-:Y:S01]  /*59e0*/  @!PT LDS RZ, [RZ] ;  /* 0x00000000fffff984 */ /* 0x000fe20000000800 */
[----:B------:R-:W-:Y:S01]  /*59f0*/  @!PT LDS RZ, [RZ] ;  /* 0x00000000fffff984 */ /* 0x000fe20000000800 */
[----:B------:R-:W-:Y:S01]  /*5a00*/  @!PT LDS RZ, [RZ] ;  /* 0x00000000fffff984 */ /* 0x000fe20000000800 */
[----:B------:R1:W-:Y:S06]  /*5a10*/  MEMBAR.ALL.CTA ;  /* 0x0000000000007992 */ /* 0x0003ec0000008000 */
[----:B-1----:R-:W1:Y:S01]  /*5a20*/  FENCE.VIEW.ASYNC.S ;  /* 0x00000000000073c6 */ /* 0x002e620000000000 */
[----:B------:R-:W-:Y:S09]  /*5a30*/  UPRMT UR4, URZ, 0x654, UR4 ;  /* 0x00000654ff047896 */ /* 0x000ff20008000004 */
[----:B-1----:R-:W-:Y:S01]  /*5a40*/  SYNCS.ARRIVE.TRANS64.RED.A1T0 RZ, [UR4], RZ ;  /* 0x000000ffffff79a7 */ /* 0x002fe20008100404 */
[----:B------:R-:W5:Y:S01]  /*5a50*/  LDL R2, [R2] ;  /* 0x0000000002027983 */ /* 0x000f620000100800 */
[----:B--2---:R-:W-:Y:S11]  /*5a60*/  LOP3.LUT P0, RZ, R6, 0x1, RZ, 0xc0, !PT ;  /* 0x0000000106ff7812 */ /* 0x004ff6000780c0ff */
[----:B------:R-:W-:Y:S02]  /*5a70*/  @!UPT UIADD3 URZ, UPT, UPT, URZ, URZ, URZ ;  /* 0x000000fffffff290 */ /* 0x000fe4000fffe0ff */
[----:B------:R-:W-:Y:S01]  /*5a80*/  VOTEU.ANY UP1, P0 ;  /* 0x0000000000ff7886 */ /* 0x000fe20000020100 */
[----:B------:R-:W-:Y:S01]  /*5a90*/  PLOP3.LUT P0, PT, PT, PT, UP1, 0x80, 0x8 ;  /* 0x000000000008781c */ /* 0x000fe20003f0f018 */
[----:B------:R-:W-:Y:S11]  /*5aa0*/  UP2UR UR62, UPR, URZ, 0x2 ;  /* 0x00000002ff3e7883 */ /* 0x000ff60008000000 */
[----:B------:R-:W-:Y:S01]  /*5ab0*/  @!UPT UIADD3 URZ, UPT, UPT, URZ, URZ, URZ ;  /* 0x000000fffffff290 */ /* 0x000fe2000fffe0ff */
[----:B------:R-:W-:Y:S02]  /*5ac0*/  @P0 MOV R3, R4 ;  /* 0x0000000400030202 */ /* 0x000fe40000000f00 */
[----:B------:R-:W-:Y:S02]  /*5ad0*/  @P0 LOP3.LUT R0, R5, 0xffff, RZ, 0xc0, !PT ;  /* 0x0000ffff05000812 */ /* 0x000fe400078ec0ff */
[----:B------:R-:W-:Y:S02]  /*5ae0*/  @P0 R2UR UR5, R3 ;  /* 0x00000000030502ca */ /* 0x000fe400000e0000 */
[----:B------:R-:W-:Y:S11]  /*5af0*/  @P0 R2UR UR4, R0 ;  /* 0x00000000000402ca */ /* 0x000ff600000e0000 */
[----:B------:R-:W-:Y:S02]  /*5b00*/  @UP1 UMOV UR37, UR5 ;  /* 0x0000000500251c82 */ /* 0x000fe40008000000 */
[----:B------:R-:W-:Y:S01]  /*5b10*/  @UP1 UMOV UR36, UR4 ;  /* 0x0000000400241c82 */ /* 0x000fe20008000000 */
[----:B------:R-:W-:Y:S05]  /*5b20*/  BRA.U !UP0, `(.L_x_88) ;  /* 0x0000000108cc7547 */ /* 0x000fea000b800000 */
[----:B------:R-:W1:Y:S01]  /*5b30*/  LDCU UR9, c[0x0][0xc20] ;  /* 0x00018400ff0977ac */ /* 0x000e620008000800 */
[----:B------:R-:W-:Y:S02]  /*5b40*/  UIMAD.WIDE.U32 UR4, UR60, UR59, URZ ;  /* 0x0000003b3c0472a5 */ /* 0x000fe4000f8e00ff */
[----:B------:R-:W-:Y:S02]  /*5b50*/  UIMAD.WIDE.U32 UR6, UR61, UR56, URZ ;  /* 0x000000383d0672a5 */ /* 0x000fe4000f8e00ff */
[----:B------:R-:W-:Y:S02]  /*5b60*/  UIMAD.WIDE.U32 UR10, UR36, UR59, URZ ;  /* 0x0000003b240a72a5 */ /* 0x000fe4000f8e00ff */
[----:B------:R-:W-:Y:S02]  /*5b70*/  UISETP.NE.AND UP0, UPT, UR58, 0x1, UPT ;  /* 0x000000013a00788c */ /* 0x000fe4000bf05270 */
[----:B------:R-:W-:Y:S02]  /*5b80*/  UISETP.NE.AND UP1, UPT, UR48, 0x1, UPT ;  /* 0x000000013000788c */ /* 0x000fe4000bf25270 */
[----:B------:R-:W-:Y:S02]  /*5b90*/  UISETP.NE.AND UP2, UPT, UR39, 0x1, UPT ;  /* 0x000000012700788c */ /* 0x000fe4000bf45270 */
[----:B------:R-:W-:Y:S01]  /*5ba0*/  UIMAD.WIDE.U32 UR12, UR37, UR56, URZ ;  /* 0x00000038250c72a5 */ /* 0x000fe2000f8e00ff */
[----:B------:R-:W-:Y:S01]  /*5bb0*/  UMOV UR4, UR5 ;  /* 0x0000000500047c82 */ /* 0x000fe20008000000 */
[----:B------:R-:W-:Y:S01]  /*5bc0*/  UMOV UR6, UR11 ;  /* 0x0000000b00067c82 */ /* 0x000fe20008000000 */
[----:B-1----:R-:W-:Y:S03]  /*5bd0*/  USHF.R.U32.HI UR8, URZ, UR9, UR4 ;  /* 0x00000009ff087299 */ /* 0x002fe60008011604 */
[----:B------:R-:W-:Y:S02]  /*5be0*/  UMOV UR4, UR7 ;  /* 0x0000000700047c82 */ /* 0x000fe40008000000 */
[----:B------:R-:W-:Y:S02]  /*5bf0*/  USHF.R.U32.HI UR5, URZ, UR57, UR4 ;  /* 0x00000039ff057299 */ /* 0x000fe40008011604 */
[----:B------:R-:W-:Y:S02]  /*5c00*/  USEL UR4, UR60, UR8, !UP0 ;  /* 0x000000083c047287 */ /* 0x000fe4000c000000 */
[----:B------:R-:W-:Y:S02]  /*5c10*/  USHF.R.U32.HI UR8, URZ, UR9, UR6 ;  /* 0x00000009ff087299 */ /* 0x000fe40008011606 */
[----:B------:R-:W-:Y:S02]  /*5c20*/  UIMAD.WIDE.U32 UR6, UR4, UR46, URZ ;  /* 0x0000002e040672a5 */ /* 0x000fe4000f8e00ff */
[----:B------:R-:W-:Y:S02]  /*5c30*/  USEL UR9, UR61, UR5, !UP1 ;  /* 0x000000053d097287 */ /* 0x000fe4000c800000 */
[----:B------:R-:W-:Y:S02]  /*5c40*/  USEL UR8, UR36, UR8, !UP0 ;  /* 0x0000000824087287 */ /* 0x000fe4000c000000 */
[----:B------:R-:W-:Y:S01]  /*5c50*/  UIMAD.WIDE.U32 UR10, UR9, UR46, URZ ;  /* 0x0000002e090a72a5 */ /* 0x000fe2000f8e00ff */
[----:B------:R-:W-:Y:S01]  /*5c60*/  UMOV UR6, UR7 ;  /* 0x0000000700067c82 */ /* 0x000fe20008000000 */
[----:B------:R-:W-:Y:S01]  /*5c70*/  UMOV UR5, UR13 ;  /* 0x0000000d00057c82 */ /* 0x000fe20008000000 */
[----:B------:R-:W-:Y:S02]  /*5c80*/  @UP2 USHF.R.U32.HI UR4, URZ, UR47, UR6 ;  /* 0x0000002fff042299 */ /* 0x000fe40008011606 */
[----:B------:R-:W-:Y:S02]  /*5c90*/  USHF.R.U32.HI UR5, URZ, UR57, UR5 ;  /* 0x00000039ff057299 */ /* 0x000fe40008011605 */
[----:B------:R-:W-:Y:S02]  /*5ca0*/  UIMAD UR4, UR39, UR4, URZ ;  /* 0x00000004270472a4 */ /* 0x000fe4000f8e02ff */
[----:B------:R-:W-:Y:S02]  /*5cb0*/  USEL UR5, UR37, UR5, !UP1 ;  /* 0x0000000525057287 */ /* 0x000fe4000c800000 */
[----:B------:R-:W-:Y:S01]  /*5cc0*/  UISETP.GE.AND UP0, UPT, UR8, UR4, UPT ;  /* 0x000000040800728c */ /* 0x000fe2000bf06270 */
[----:B------:R-:W-:Y:S01]  /*5cd0*/  UMOV UR6, UR11 ;  /* 0x0000000b00067c82 */ /* 0x000fe20008000000 */
[----:B------:R-:W-:Y:S02]  /*5ce0*/  UIMAD.WIDE.U32 UR10, UR8, UR46, URZ ;  /* 0x0000002e080a72a5 */ /* 0x000fe4000f8e00ff */
[----:B------:R-:W-:Y:S04]  /*5cf0*/  @UP2 USHF.R.U32.HI UR9, URZ, UR47, UR6 ;  /* 0x0000002fff092299 */ /* 0x000fe80008011606 */
[----:B------:R-:W-:Y:S01]  /*5d00*/  UIMAD UR6, UR39, UR9, URZ ;  /* 0x00000009270672a4 */ /* 0x000fe2000f8e02ff */
[----:B------:R-:W-:Y:S03]  /*5d10*/  UMOV UR4, UR11 ;  /* 0x0000000b00047c82 */ /* 0x000fe60008000000 */
[----:B------:R-:W-:Y:S02]  /*5d20*/  UISETP.GE.OR UP0, UPT, UR5, UR6, UP0 ;  /* 0x000000060500728c */ /* 0x000fe40008706670 */
[----:B------:R-:W-:Y:S02]  /*5d30*/  USHF.R.U32.HI UR4, URZ, UR47, UR4 ;  /* 0x0000002fff047299 */ /* 0x000fe40008011604 */
[----:B------:R-:W-:Y:S02]  /*5d40*/  UIMAD.WIDE.U32 UR6, UR5, UR46, URZ ;  /* 0x0000002e050672a5 */ /* 0x000fe4000f8e00ff */
[----:B------:R-:W-:Y:S02]  /*5d50*/  USEL UR11, UR8, UR4, !UP2 ;  /* 0x00000004080b7287 */ /* 0x000fe4000d000000 */
[----:B------:R-:W-:Y:S02]  /*5d60*/  UIADD3 UR6, UPT, UPT, -UR5, URZ, URZ ;  /* 0x000000ff05067290 */ /* 0x000fe4000fffe1ff */
[----:B------:R-:W-:Y:S02]  /*5d70*/  UIADD3 UR10, UPT, UPT, -UR11, URZ, URZ ;  /* 0x000000ff0b0a7290 */ /* 0x000fe4000fffe1ff */
[----:B------:R-:W-:Y:S02]  /*5d80*/  UIMAD UR6, UR48, UR6, UR37 ;  /* 0x00000006300672a4 */ /* 0x000fe4000f8e0225 */
[----:B------:R-:W-:Y:S01]  /*5d90*/  UIMAD UR10, UR39, UR10, UR8 ;  /* 0x0000000a270a72a4 */ /* 0x000fe2000f8e0208 */
[----:B------:R-:W-:Y:S01]  /*5da0*/  @!UP0 UMOV UR4, UR7 ;  /* 0x0000000700048c82 */ /* 0x000fe20008000000 */
[----:B------:R-:W-:Y:S02]  /*5db0*/  UIADD3 UR7, UPT, UPT, -UR8, URZ, URZ ;  /* 0x000000ff08077290 */ /* 0x000fe4000fffe1ff */
[----:B------:R-:W-:Y:S04]  /*5dc0*/  @!UP0 USHF.R.U32.HI UR4, URZ, UR47, UR4 ;  /* 0x0000002fff048299 */ /* 0x000fe80008011604 */
[----:B------:R-:W-:Y:S04]  /*5dd0*/  @!UP0 USEL UR4, UR5, UR4, !UP2 ;  /* 0x0000000405048287 */ /* 0x000fe8000d000000 */
[----:B------:R-:W-:Y:S02]  /*5de0*/  @!UP0 UIMAD UR9, UR9, UR10, UR4 ;  /* 0x0000000a090982a4 */ /* 0x000fe4000f8e0204 */
[----:B------:R-:W-:Y:S02]  /*5df0*/  @!UP0 UIADD3 UR10, UPT, UPT, UR11, -UR4, URZ ;  /* 0x800000040b0a8290 */ /* 0x000fe4000fffe0ff */
[----:B------:R-:W-:Y:S02]  /*5e00*/  UIMAD UR4, UR58, UR7, UR36 ;  /* 0x000000073a0472a4 */ /* 0x000fe4000f8e0224 */
[----:B------:R-:W-:Y:S03]  /*5e10*/  @!UP0 UIMAD UR8, UR10, UR39, UR5 ;  /* 0x000000270a0882a4 */ /* 0x000fe6000f8e0205 */
[----:B------:R-:W-:Y:S02]  /*5e20*/  @!UP0 UMOV UR5, UR9 ;  /* 0x0000000900058c82 */ /* 0x000fe40008000000 */
[----:B------:R-:W-:Y:S02]  /*5e30*/  UIMAD UR37, UR5, UR48, UR6 ;  /* 0x00000030052572a4 */ /* 0x000fe4000f8e0206 */
[----:B------:R-:W-:Y:S11]  /*5e40*/  UIMAD UR36, UR8, UR58, UR4 ;  /* 0x0000003a082472a4 */ /* 0x000ff6000f8e0204 */
[----:B------:R-:W-:Y:S01]  /*5e50*/  @!UPT UIADD3 URZ, UPT, UPT, URZ, URZ, URZ ;  /* 0x000000fffffff290 */ /* 0x000fe2000fffe0ff */
.L_x_88:
[----:B------:R-:W-:Y:S01]  /*5e60*/  UISETP.NE.AND UP0, UPT, UR38, 0x1, UPT ;  /* 0x000000012600788c */ /* 0x000fe2000bf05270 */
[----:B------:R-:W-:Y:S01]  /*5e70*/  @P0 SHF.R.U32.HI R4, RZ, 0x10, R5 ;  /* 0x00000010ff040819 */ /* 0x000fe20000011605 */
[----:B------:R-:W-:Y:S01]  /*5e80*/  USHF.L.U32 UR41, UR24, 0x7, URZ ;  /* 0x0000000718297899 */ /* 0x000fe200080006ff */
[----:B------:R-:W-:Y:S02]  /*5e90*/  BSSY.RECONVERGENT B6, `(.L_x_89) ;  /* 0x0000034000067945 */ /* 0x000fe40003800200 */
[----:B------:R-:W-:Y:S02]  /*5ea0*/  @P0 R2UR UR63, R4 ;  /* 0x00000000043f02ca */ /* 0x000fe400000e0000 */
[----:B------:R-:W-:Y:S04]  /*5eb0*/  LOP3.LUT P0, RZ, R60, 0x1b0, RZ, 0xc0, !PT ;  /* 0x000001b03cff7812 */ /* 0x000fe8000780c0ff */
[----:B------:R-:W1:Y:S01]  /*5ec0*/  @!UP0 LDCU.128 UR12, c[0x0][0xc10] ;  /* 0x00018200ff0c87ac */ /* 0x000e620008000c00 */
[----:B------:R-:W2:Y:S01]  /*5ed0*/  @!UP0 LDCU UR5, c[0x0][0xc0c] ;  /* 0x00018180ff0587ac */ /* 0x000ea20008000800 */
[----:B------:R-:W3:Y:S01]  /*5ee0*/  @!UP0 LDCU UR10, c[0x0][0xc20] ;  /* 0x00018400ff0a87ac */ /* 0x000ee20008000800 */
[----:B-1----:R-:W-:Y:S02]  /*5ef0*/  UIMAD.WIDE.U32 UR8, UR37, UR12, URZ ;  /* 0x0000000c250872a5 */ /* 0x002fe4000f8e00ff */
[----:B------:R-:W-:Y:S02]  /*5f00*/  UIMAD.WIDE.U32 UR6, UR36, UR15, URZ ;  /* 0x0000000f240672a5 */ /* 0x000fe4000f8e00ff */
[----:B------:R-:W-:Y:S03]  /*5f10*/  @!UP0 UISETP.NE.AND UP1, UPT, UR14, 0x1, UPT ;  /* 0x000000010e00888c */ /* 0x000fe6000bf25270 */
[----:B------:R-:W-:Y:S01]  /*5f20*/  @!UP0 UMOV UR4, UR9 ;  /* 0x0000000900048c82 */ /* 0x000fe20008000000 */
[----:B--2---:R-:W-:Y:S02]  /*5f30*/  @!UP0 UISETP.NE.AND UP2, UPT, UR5, 0x1, UPT ;  /* 0x000000010500888c */ /* 0x004fe4000bf45270 */
[----:B------:R-:W-:Y:S01]  /*5f40*/  @!UP0 USHF.R.U32.HI UR4, URZ, UR13, UR4 ;  /* 0x0000000dff048299 */ /* 0x000fe20008011604 */
[----:B------:R-:W-:Y:S02]  /*5f50*/  @!UP0 UMOV UR6, UR7 ;  /* 0x0000000700068c82 */ /* 0x000fe40008000000 */
[----:B---3--:R-:W-:Y:S02]  /*5f60*/  @!UP0 USHF.R.U32.HI UR6, URZ, UR10, UR6 ;  /* 0x0000000aff068299 */ /* 0x008fe40008011606 */
[----:B------:R-:W-:Y:S02]  /*5f70*/  @!UP0 USEL UR7, UR37, UR4, !UP2 ;  /* 0x0000000425078287 */ /* 0x000fe4000d000000 */
[----:B------:R-:W-:Y:S04]  /*5f80*/  @!UP0 USEL UR6, UR36, UR6, !UP1 ;  /* 0x0000000624068287 */ /* 0x000fe8000c800000 */
[----:B------:R-:W-:Y:S02]  /*5f90*/  @!UP0 UIADD3 UR4, UPT, UPT, -UR7, UR6, URZ ;  /* 0x0000000607048290 */ /* 0x000fe4000fffe1ff */
[----:B------:R-:W-:Y:S02]  /*5fa0*/  @!UP0 UIADD3 UR6, UPT, UPT, UR7, -UR6, URZ ;  /* 0x8000000607068290 */ /* 0x000fe4000fffe0ff */
[----:B------:R-:W-:Y:S02]  /*5fb0*/  @!UP0 UIMAD UR37, UR4, UR5, UR37 ;  /* 0x00000005042582a4 */ /* 0x000fe4000f8e0225 */
[----:B------:R-:W-:Y:S01]  /*5fc0*/  @!UP0 UIMAD UR36, UR6, UR14, UR36 ;  /* 0x0000000e062482a4 */ /* 0x000fe2000f8e0224 */
[----:B------:R-:W-:Y:S11]  /*5fd0*/  @!P0 BRA `(.L_x_90) ;  /* 0x00000000007c8947 */ /* 0x000ff60003800000 */
[----:B------:R-:W1:Y:S01]  /*5fe0*/  LDCU.64 UR8, c[0x4][0x80] ;  /* 0x01001000ff0877ac */ /* 0x000e620008000a00 */
[----:B------:R-:W-:Y:S01]  /*5ff0*/  MOV R16, 0x0 ;  /* 0x0000000000107802 */ /* 0x000fe20000000f00 */
[----:B------:R-:W-:Y:S02]  /*6000*/  HFMA2 R12, -RZ, RZ, 0, 5.9604644775390625e-08 ;  /* 0x00000001ff0c7431 */ /* 0x000fe400000001ff */
[----:B------:R-:W-:Y:S01]  /*6010*/  IMAD.MOV.U32 R8, RZ, RZ, 0x70 ;  /* 0x00000070ff087424 */ /* 0x000fe200078e00ff */
[----:B------:R2:W3:Y:S01]  /*6020*/  LDC.64 R14, c[0x4][R16] ;  /* 0x01000000100e7b82 */ /* 0x0004e20000000a00 */
[----:B------:R-:W4:Y:S01]  /*6030*/  LDCU.64 UR6, c[0x4][0x88] ;  /* 0x01001100ff0677ac */ /* 0x000f220008000a00 */
[----:B------:R-:W-:Y:S01]  /*6040*/  IMAD.MOV.U32 R13, RZ, RZ, RZ ;  /* 0x000000ffff0d7224 */ /* 0x000fe200078e00ff */
[----:B------:R-:W2:Y:S01]  /*6050*/  LDCU.64 UR4, c[0x4][0x8] ;  /* 0x01000100ff0477ac */ /* 0x000ea20008000a00 */
[----:B-1----:R-:W-:Y:S01]  /*6060*/  MOV R5, UR9 ;  /* 0x0000000900057c02 */ /* 0x002fe20008000f00 */
[----:B------:R-:W-:Y:S01]  /*6070*/  IMAD.U32 R4, RZ, RZ, UR8 ;  /* 0x00000008ff047e24 */ /* 0x000fe2000f8e00ff */
[----:B----4-:R-:W-:Y:S01]  /*6080*/  MOV R7, UR7 ;  /* 0x0000000700077c02 */ /* 0x010fe20008000f00 */
[----:B------:R-:W-:Y:S01]  /*6090*/  IMAD.U32 R6, RZ, RZ, UR6 ;  /* 0x00000006ff067e24 */ /* 0x000fe2000f8e00ff */
[----:B--2---:R-:W-:Y:S01]  /*60a0*/  MOV R11, UR5 ;  /* 0x00000005000b7c02 */ /* 0x004fe20008000f00 */
[----:B------:R-:W-:Y:S02]  /*60b0*/  IMAD.U32 R10, RZ, RZ, UR4 ;  /* 0x00000004ff0a7e24 */ /* 0x000fe4000f8e00ff */
[----:B------:R-:W-:Y:S07]  /*60c0*/  LEPC R20, `(.L_x_91) ;  /* 0x000000001014794e */ /* 0x000fee0000000000 */
[----:B---3-5:R-:W-:Y:S05]  /*60d0*/  CALL.ABS.NOINC R14 ;  /* 0x000000000e007343 */ /* 0x028fea0003c00000 */
.L_x_91:
[----:B------:R-:W1:Y:S01]  /*60e0*/  LDCU.64 UR8, c[0x4][0x80] ;  /* 0x01001000ff0877ac */ /* 0x000e620008000a00 */
[----:B------:R-:W2:Y:S01]  /*60f0*/  LDC.64 R16, c[0x4][R16] ;  /* 0x0100000010107b82 */ /* 0x000ea20000000a00 */
[----:B------:R-:W-:Y:S02]  /*6100*/  HFMA2 R12, -RZ, RZ, 0, 5.9604644775390625e-08 ;  /* 0x00000001ff0c7431 */ /* 0x000fe400000001ff */
[----:B------:R-:W-:Y:S02]  /*6110*/  IMAD.MOV.U32 R8, RZ, RZ, 0x70 ;  /* 0x00000070ff087424 */ /* 0x000fe400078e00ff */
[----:B------:R-:W-:Y:S01]  /*6120*/  IMAD.MOV.U32 R13, RZ, RZ, RZ ;  /* 0x000000ffff0d7224 */ /* 0x000fe200078e00ff */
[----:B------:R-:W3:Y:S01]  /*6130*/  LDCU.64 UR6, c[0x4][0x88] ;  /* 0x01001100ff0677ac */ /* 0x000ee20008000a00 */
[----:B------:R-:W4:Y:S01]  /*6140*/  LDCU.64 UR4, c[0x4][0x8] ;  /* 0x01000100ff0477ac */ /* 0x000f220008000a00 */
[----:B-1----:R-:W-:Y:S02]  /*6150*/  MOV R4, UR8 ;  /* 0x0000000800047c02 */ /* 0x002fe40008000f00 */
[----:B------:R-:W-:Y:S02]  /*6160*/  MOV R5, UR9 ;  /* 0x0000000900057c02 */ /* 0x000fe40008000f00 */
[----:B---3--:R-:W-:Y:S01]  /*6170*/  MOV R7, UR7 ;  /* 0x0000000700077c02 */ /* 0x008fe20008000f00 */
[----:B------:R-:W-:Y:S01]  /*6180*/  IMAD.U32 R6, RZ, RZ, UR6 ;  /* 0x00000006ff067e24 */ /* 0x000fe2000f8e00ff */
[----:B----4-:R-:W-:Y:S01]  /*6190*/  MOV R11, UR5 ;  /* 0x00000005000b7c02 */ /* 0x010fe20008000f00 */
[----:B------:R-:W-:Y:S02]  /*61a0*/  IMAD.U32 R10, RZ, RZ, UR4 ;  /* 0x00000004ff0a7e24 */ /* 0x000fe4000f8e00ff */
[----:B------:R-:W-:Y:S07]  /*61b0*/  LEPC R20, `(.L_x_90) ;  /* 0x000000001014794e */ /* 0x000fee0000000000 */
[----:B--2---:R-:W-:Y:S05]  /*61c0*/  CALL.ABS.NOINC R16 ;  /* 0x0000000010007343 */ /* 0x004fea0003c00000 */
.L_x_90:
[----:B------:R-:W-:Y:S05]  /*61d0*/  BSYNC.RECONVERGENT B6 ;  /* 0x0000000000067941 */ /* 0x000fea0003800200 */
.L_x_89:
[----:B------:R-:W-:Y:S02]  /*61e0*/  R2UR UR6, R59 ;  /* 0x000000003b0672ca */ /* 0x000fe400000e0000 */
[----:B------:R-:W-:Y:S02]  /*61f0*/  R2UR UR5, R52 ;  /* 0x00000000340572ca */ /* 0x000fe400000e0000 */
[----:B------:R-:W-:Y:S02]  /*6200*/  R2UR UR4, R51 ;  /* 0x00000000330472ca */ /* 0x000fe400000e0000 */
[----:B------:R-:W-:Y:S02]  /*6210*/  ISETP.NE.U32.AND P4, PT, R42, RZ, PT ;  /* 0x000000ff2a00720c */ /* 0x000fe40003f85070 */
[----:B------:R-:W-:Y:S02]  /*6220*/  ISETP.NE.U32.AND P2, PT, RZ, UR54, PT ;  /* 0x00000036ff007c0c */ /* 0x000fe4000bf45070 */
[----:B------:R-:W-:Y:S02]  /*6230*/  ISETP.NE.AND.EX P4, PT, R43, RZ, PT, P4 ;  /* 0x000000ff2b00720c */ /* 0x000fe40003f85340 */
[----:B------:R-:W-:Y:S01]  /*6240*/  ISETP.NE.AND.EX P2, PT, RZ, UR55, PT, P2 ;  /* 0x00000037ff007c0c */ /* 0x000fe2000bf45320 */
[----:B------:R-:W-:Y:S02]  /*6250*/  UISETP.NE.AND UP2, UPT, UR6, URZ, UPT ;  /* 0x000000ff0600728c */ /* 0x000fe4000bf45270 */
[----:B------:R-:W-:Y:S04]  /*6260*/  UISETP.NE.U32.AND UP0, UPT, UR5, URZ, UPT ;  /* 0x000000ff0500728c */ /* 0x000fe8000bf05070 */
[----:B------:R-:W-:Y:S01]  /*6270*/  UISETP.NE.AND.EX UP1, UPT, UR4, URZ, UPT, UP0 ;  /* 0x000000ff0400728c */ /* 0x000fe2000bf25300 */
[----:B------:R-:W-:Y:S01]  /*6280*/  PLOP3.LUT P1, PT, PT, PT, UP2, 0x80, 0x8 ;  /* 0x000000000008781c */ /* 0x000fe20003f2f028 */
[----:B------:R-:W-:Y:S03]  /*6290*/  UPLOP3.LUT UP0, UPT, UPT, UPT, UPT, 0x40, 0x4 ;  /* 0x000000000004789c */ /* 0x000fe60003f0e870 */
[----:B------:R-:W-:Y:S06]  /*62a0*/  @UP2 UPLOP3.LUT UP0, UPT, UPT, UPT, UP1, 0x80, 0x8 ;  /* 0x000000000008289c */ /* 0x000fec0003f0f010 */
[----:B------:R-:W-:Y:S01]  /*62b0*/  PLOP3.LUT P0, PT, PT, PT, UP0, 0x80, 0x8 ;  /* 0x000000000008781c */ /* 0x000fe20003f0f008 */
[----:B------:R-:W-:Y:S01]  /*62c0*/  @!UPT UIADD3 URZ, UPT, UPT, URZ, URZ, URZ ;  /* 0x000000fffffff290 */ /* 0x000fe2000fffe0ff */
[----:B------:R-:W-:Y:S11]  /*62d0*/  BRA.U !UP1, `(.L_x_92) ;  /* 0x0000000109407547 */ /* 0x000ff6000b800000 */
[----:B------:R-:W-:Y:S01]  /*62e0*/  UISETP.NE.U32.AND UP0, UPT, UR54, URZ, UPT ;  /* 0x000000ff3600728c */ /* 0x000fe2000bf05070 */
[----:B------:R-:W-:Y:S01]  /*62f0*/  R2UR UR6, R52 ;  /* 0x00000000340672ca */ /* 0x000fe200000e0000 */
[----:B------:R-:W1:Y:S01]  /*6300*/  LDCU.64 UR8, c[0x0][0x358] ;  /* 0x00006b00ff0877ac */ /* 0x000e620008000a00 */
[----:B------:R-:W-:Y:S02]  /*6310*/  HFMA2 R49, -RZ, RZ, 0, 5.9604644775390625e-08 ;  /* 0x00000001ff317431 */ /* 0x000fe400000001ff */
[----:B------:R-:W-:Y:S01]  /*6320*/  IMAD.MOV.U32 R0, RZ, RZ, 0x1 ;  /* 0x00000001ff007424 */ /* 0x000fe200078e00ff */
[----:B------:R-:W-:Y:S06]  /*6330*/  UISETP.NE.AND.EX UP0, UPT, UR55, URZ, UPT, UP0 ;  /* 0x000000ff3700728c */ /* 0x000fec000bf05300 */
[----:B------:R-:W-:Y:S05]  /*6340*/  PLOP3.LUT P3, PT, PT, PT, UP0, 0x80, 0x8 ;  /* 0x000000000008781c */ /* 0x000fea0003f6f008 */
[----:B------:R-:W2:Y:S01]  /*6350*/  @UP0 LDCU.64 UR4, c[0x0][0x988] ;  /* 0x00013100ff0407ac */ /* 0x000ea20008000a00 */
[----:B------:R-:W-:Y:S07]  /*6360*/  @UP0 UIMAD UR6, UR52, UR6, URZ ;  /* 0x00000006340602a4 */ /* 0x000fee000f8e02ff */
[----:B------:R-:W-:Y:S01]  /*6370*/  @!P3 PRMT R49, R0, 0x7610, R49 ;  /* 0x000076100031b816 */ /* 0x000fe20000000031 */
[----:B--2---:R-:W-:Y:S06]  /*6380*/  @UP0 UIMAD.WIDE UR4, UR6, 0x4, UR4 ;  /* 0x00000004060408a5 */ /* 0x004fec000f8e0204 */
[----:B------:R-:W-:Y:S02]  /*6390*/  IMAD.U32 R4, RZ, RZ, UR4 ;  /* 0x00000004ff047e24 */ /* 0x000fe4000f8e00ff */
[----:B------:R-:W-:Y:S03]  /*63a0*/  IMAD.U32 R5, RZ, RZ, UR5 ;  /* 0x00000005ff057e24 */ /* 0x000fe6000f8e00ff */
[----:B------:R-:W2:Y:S02]  /*63b0*/  @!UP0 LDCU UR4, c[0x0][0x980] ;  /* 0x00013000ff0487ac */ /* 0x000ea40008000800 */
[----:B-1---5:R1:W5:Y:S02]  /*63c0*/  @P3 LDG.E R27, desc[UR8][R4.64] ;  /* 0x00000008041b3981 */ /* 0x022364000c1e1900 */
[----:B-12---:R-:W-:Y:S02]  /*63d0*/  @!P3 MOV R27, UR4 ;  /* 0x00000004001bbc02 */ /* 0x006fe40008000f00 */
.L_x_92:
[----:B------:R-:W-:Y:S05]  /*63e0*/  @!P4 BRA `(.L_x_93) ;  /* 0x000000000024c947 */ /* 0x000fea0003800000 */
[----:B------:R-:W-:Y:S01]  /*63f0*/  ISETP.NE.U32.AND P3, PT, R40, RZ, PT ;  /* 0x000000ff2800720c */ /* 0x000fe20003f65070 */
[----:B------:R-:W1:Y:S03]  /*6400*/  LDCU.64 UR4, c[0x0][0x358] ;  /* 0x00006b00ff0477ac */ /* 0x000e660008000a00 */
[----:B------:R-:W-:Y:S11]  /*6410*/  ISETP.NE.AND.EX P3, PT, R41, RZ, PT, P3 ;  /* 0x000000ff2900720c */ /* 0x000ff60003f65330 */
[----:B------:R-:W-:Y:S02]  /*6420*/  @!UPT UIADD3 URZ, UPT, UPT, URZ, URZ, URZ ;  /* 0x000000fffffff290 */ /* 0x000fe4000fffe0ff */
[----:B------:R-:W2:Y:S01]  /*6430*/  @P3 LDC.64 R4, c[0x0][0x9a8] ;  /* 0x00026a00ff043b82 */ /* 0x000ea20000000a00 */
[----:B------:R-:W-:Y:S04]  /*6440*/  @P3 IMAD R0, R42, UR52, RZ ;  /* 0x000000342a003c24 */ /* 0x000fe8000f8e02ff */
[----:B--2---:R-:W-:Y:S05]  /*6450*/  @P3 IMAD.WIDE R4, R0, 0x4, R4 ;  /* 0x0000000400043825 */ /* 0x004fea00078e0204 */
[----:B-1---5:R1:W5:Y:S02]  /*6460*/  @P3 LDG.E R24, desc[UR4][R4.64] ;  /* 0x0000000404183981 */ /* 0x022364000c1e1900 */
[----:B-1----:R-:W2:Y:S02]  /*6470*/  @!P3 LDC R24, c[0x0][0x9a0] ;  /* 0x00026800ff18bb82 */ /* 0x002ea40000000800 */
.L_x_93:
[----:B-----5:R-:W-:Y:S01]  /*6480*/  FSETP.NEU.AND P3, PT, R27, RZ, PT ;  /* 0x000000ff1b00720b */ /* 0x020fe20003f6d000 */
[----:B------:R-:W1:Y:S01]  /*6490*/  LDCU.128 UR12, c[0x0][0xb90] ;  /* 0x00017200ff0c77ac */ /* 0x000e620008000c00 */
[----:B------:R-:W-:Y:S01]  /*64a0*/  SEL R3, RZ, 0xffffffff, P2 ;  /* 0xffffffffff037807 */ /* 0x000fe20001000000 */
[----:B------:R-:W-:Y:S01]  /*64b0*/  IMAD.SHL.U32 R72, R47, 0x2, RZ ;  /* 0x000000022f487824 */ /* 0x000fe200078e00ff */
[----:B------:R-:W-:Y:S01]  /*64c0*/  @P1 LOP3.LUT P2, RZ, R49, 0xff, RZ, 0xc0, !PT ;  /* 0x000000ff31ff1812 */ /* 0x000fe2000784c0ff */
[----:B------:R-:W-:Y:S01]  /*64d0*/  BSSY B1, `(.L_x_94) ;  /* 0x000004e000017945 */ /* 0x000fe20003800000 */
[----:B------:R-:W-:Y:S01]  /*64e0*/  @P1 SEL R0, RZ, 0xffffffff, P3 ;  /* 0xffffffffff001807 */ /* 0x000fe20001800000 */
[----:B------:R-:W-:Y:S01]  /*64f0*/  VIADD R69, R72, UR49 ;  /* 0x0000003148457c36 */ /* 0x000fe20008000000 */
[----:B------:R-:W-:Y:S01]  /*6500*/  LOP3.LUT R46, R46, 0x1, RZ, 0x3c, !PT ;  /* 0x000000012e2e7812 */ /* 0x000fe200078e3cff */
[----:B------:R-:W3:Y:S01]  /*6510*/  LDCU UR11, c[0x0][0xba0] ;  /* 0x00017400ff0b77ac */ /* 0x000ee20008000800 */
[----:B------:R-:W-:Y:S01]  /*6520*/  @P0 SEL R0, R3, R0, !P2 ;  /* 0x0000000003000207 */ /* 0x000fe20005000000 */
[----:B------:R-:W-:Y:S01]  /*6530*/  IMAD.MOV.U32 R73, RZ, RZ, 0x1 ;  /* 0x00000001ff497424 */ /* 0x000fe200078e00ff */
[----:B------:R-:W-:Y:S01]  /*6540*/  LEA R70, R22, UR49, 0x3 ;  /* 0x0000003116467c11 */ /* 0x000fe2000f8e18ff */
[----:B------:R-:W-:Y:S01]  /*6550*/  USHF.L.U32 UR8, UR51, 0x6, URZ ;  /* 0x0000000633087899 */ /* 0x000fe200080006ff */
[----:B------:R-:W-:Y:S01]  /*6560*/  @P1 LOP3.LUT R0, R0, 0x1, RZ, 0xc0, !PT ;  /* 0x0000000100001812 */ /* 0x000fe200078ec0ff */
[----:B------:R-:W-:Y:S01]  /*6570*/  IMAD.IADD R25, R23, 0x1, R2 ;  /* 0x0000000117197824 */ /* 0x000fe200078e0202 */
[----:B------:R-:W-:Y:S01]  /*6580*/  R2UR UR4, R55 ;  /* 0x00000000370472ca */ /* 0x000fe200000e0000 */
[----:B------:R-:W-:Y:S01]  /*6590*/  IMAD.MOV.U32 R71, RZ, RZ, RZ ;  /* 0x000000ffff477224 */ /* 0x000fe200078e00ff */
[----:B------:R-:W-:Y:S01]  /*65a0*/  ISETP.NE.U32.OR P5, PT, R0, 0x1, !P1 ;  /* 0x000000010000780c */ /* 0x000fe20004fa5470 */
[----:B------:R-:W-:Y:S01]  /*65b0*/  IMAD.U32 R65, RZ, RZ, UR8 ;  /* 0x00000008ff417e24 */ /* 0x000fe2000f8e00ff */
[----:B------:R-:W-:Y:S02]  /*65c0*/  R2UR UR6, R54 ;  /* 0x00000000360672ca */ /* 0x000fe400000e0000 */
[----:B------:R-:W-:Y:S02]  /*65d0*/  CS2R R38, SRZ ;  /* 0x0000000000267805 */ /* 0x000fe4000001ff00 */
[----:B------:R-:W-:Y:S02]  /*65e0*/  R2UR UR10, R56 ;  /* 0x00000000380a72ca */ /* 0x000fe400000e0000 */
[----:B------:R-:W-:Y:S02]  /*65f0*/  CS2R R36, SRZ ;  /* 0x0000000000247805 */ /* 0x000fe4000001ff00 */
[----:B------:R-:W-:Y:S02]  /*6600*/  R2UR UR9, R53 ;  /* 0x00000000350972ca */ /* 0x000fe400000e0000 */
[----:B------:R-:W-:Y:S02]  /*6610*/  CS2R R30, SRZ ;  /* 0x00000000001e7805 */ /* 0x000fe4000001ff00 */
[----:B------:R-:W-:Y:S02]  /*6620*/  PLOP3.LUT P2, PT, PT, PT, UP1, 0x80, 0x8 ;  /* 0x000000000008781c */ /* 0x000fe40003f4f018 */
[----:B------:R-:W-:Y:S02]  /*6630*/  CS2R R28, SRZ ;  /* 0x00000000001c7805 */ /* 0x000fe4000001ff00 */
[----:B------:R-:W-:Y:S01]  /*6640*/  LOP3.LUT P4, R66, R49, 0xff, RZ, 0xc0, !PT ;  /* 0x000000ff31427812 */ /* 0x000fe2000788c0ff */
[----:B------:R-:W-:Y:S01]  /*6650*/  UIMAD.WIDE.U32 UR4, UR8, UR4, URZ ;  /* 0x00000004080472a5 */ /* 0x000fe2000f8e00ff */
[----:B------:R-:W-:Y:S01]  /*6660*/  SEL R4, RZ, 0xffffffff, P3 ;  /* 0xffffffffff047807 */ /* 0x000fe20001800000 */
[----:B------:R-:W-:Y:S01]  /*6670*/  IMAD.IADD R68, R61, 0x1, R69 ;  /* 0x000000013d447824 */ /* 0x000fe200078e0245 */
[----:B------:R-:W-:Y:S01]  /*6680*/  @P5 SHF.L.U32 R0, R46, 0x1f, RZ ;  /* 0x0000001f2e005819 */ /* 0x000fe200000006ff */
[----:B------:R-:W-:Y:S01]  /*6690*/  USHF.R.U32.HI UR5, URZ, UR6, UR5 ;  /* 0x00000006ff057299 */ /* 0x000fe20008011605 */
[----:B------:R-:W-:Y:S01]  /*66a0*/  P2R R67, PR, RZ, 0x20 ;  /* 0x00000020ff437803 */ /* 0x000fe20000000000 */
[----:B------:R-:W-:Y:S01]  /*66b0*/  UISETP.NE.AND UP0, UPT, UR10, 0x1, UPT ;  /* 0x000000010a00788c */ /* 0x000fe2000bf05270 */
[----:B------:R4:W2:Y:S03]  /*66c0*/  @P5 SYNCS.PHASECHK.TRANS64.TRYWAIT P1, [UR49+0x80], R0 ;  /* 0x00008000ff0055a7 */ /* 0x0008a60008021131 */
[----:B------:R-:W-:Y:S01]  /*66d0*/  USEL UR5, UR8, UR5, !UP0 ;  /* 0x0000000508057287 */ /* 0x000fe2000c000000 */
[----:B------:R-:W-:Y:S01]  /*66e0*/  @P2 SEL R4, R3, R4, !P4 ;  /* 0x0000000403042207 */ /* 0x000fe20006000000 */
[----:B------:R-:W-:Y:S03]  /*66f0*/  UISETP.NE.AND UP0, UPT, UR9, 0x1, UPT ;  /* 0x000000010900788c */ /* 0x000fe6000bf05270 */
[----:B------:R-:W-:Y:S01]  /*6700*/  LOP3.LUT R4, R4, 0x1, RZ, 0xc0, !PT ;  /* 0x0000000104047812 */ /* 0x000fe200078ec0ff */
[----:B------:R-:W-:Y:S02]  /*6710*/  IMAD R6, RZ, RZ, -UR5 ;  /* 0x80000005ff067e24 */ /* 0x000fe4000f8e02ff */
[----:B------:R-:W-:Y:S02]  /*6720*/  IMAD.U32 R64, RZ, RZ, UR5 ;  /* 0x00000005ff407e24 */ /* 0x000fe4000f8e00ff */
[----:B------:R-:W-:Y:S01]  /*6730*/  IMAD R65, R6, UR10, R65 ;  /* 0x0000000a06417c24 */ /* 0x000fe2000f8e0241 */
[----:B----4-:R-:W-:Y:S04]  /*6740*/  SHF.L.U32 R0, R45, 0x1f, RZ ;  /* 0x0000001f2d007819 */ /* 0x010fe800000006ff */
[----:B------:R4:W4:Y:S01]  /*6750*/  SYNCS.PHASECHK.TRANS64.TRYWAIT P0, [R70+URZ+0xe0], R0 ;  /* 0x0000e000460075a7 */ /* 0x00092200080011ff */
[----:B-1----:R-:W-:Y:S07]  /*6760*/  UIMAD.WIDE.U32 UR6, UR5, UR12, URZ ;  /* 0x0000000c050672a5 */ /* 0x002fee000f8e00ff */
[----:B------:R-:W-:Y:S02]  /*6770*/  UMOV UR4, UR7 ;  /* 0x0000000700047c82 */ /* 0x000fe40008000000 */
[----:B------:R-:W-:Y:S04]  /*6780*/  USHF.R.U32.HI UR4, URZ, UR13, UR4 ;  /* 0x0000000dff047299 */ /* 0x000fe80008011604 */
[----:B------:R-:W-:Y:S02]  /*6790*/  USEL UR4, UR5, UR4, !UP0 ;  /* 0x0000000405047287 */ /* 0x000fe4000c000000 */
[----:B------:R-:W-:Y:S02]  /*67a0*/  UISETP.NE.AND UP0, UPT, UR14, 0x1, UPT ;  /* 0x000000010e00788c */ /* 0x000fe4000bf05270 */
[----:B------:R-:W-:Y:S02]  /*67b0*/  UIMAD.WIDE.U32 UR6, UR4, UR15, URZ ;  /* 0x0000000f040672a5 */ /* 0x000fe4000f8e00ff */
[----:B------:R-:W-:Y:S02]  /*67c0*/  IMAD.U32 R63, RZ, RZ, UR4 ;  /* 0x00000004ff3f7e24 */ /* 0x000fe4000f8e00ff */
[----:B------:R-:W-:Y:S01]  /*67d0*/  PLOP3.LUT P2, PT, PT, PT, UP0, 0x80, 0x8 ;  /* 0x000000000008781c */ /* 0x000fe20003f4f008 */
[----:B------:R-:W-:Y:S02]  /*67e0*/  IMAD R5, RZ, RZ, -UR4 ;  /* 0x80000004ff057e24 */ /* 0x000fe4000f8e02ff */
[----:B------:R-:W-:Y:S01]  /*67f0*/  UMOV UR6, UR7 ;  /* 0x0000000700067c82 */ /* 0x000fe20008000000 */
[----:B------:R-:W-:Y:S01]  /*6800*/  IMAD.U32 R62, RZ, RZ, UR4 ;  /* 0x00000004ff3e7e24 */ /* 0x000fe2000f8e00ff */
[----:B---3--:R-:W-:Y:S01]  /*6810*/  USHF.R.U32.HI UR6, URZ, UR11, UR6 ;  /* 0x0000000bff067299 */ /* 0x008fe20008011606 */
[----:B------:R-:W-:Y:S05]  /*6820*/  IMAD R64, R5, UR9, R64 ;  /* 0x0000000905407c24 */ /* 0x000fea000f8e0240 */
[----:B------:R-:W-:Y:S02]  /*6830*/  SEL R63, R63, UR6, !P2 ;  /* 0x000000063f3f7c07 */ /* 0x000fe4000d000000 */
[----:B------:R-:W-:Y:S03]  /*6840*/  ISETP.NE.U32.AND P2, PT, R4, 0x1, PT ;  /* 0x000000010400780c */ /* 0x000fe60003f45070 */
[----:B------:R-:W-:Y:S01]  /*6850*/  IMAD.MOV R3, RZ, RZ, -R63 ;  /* 0x000000ffff037224 */ /* 0x000fe200078e0a3f */
[----:B------:R-:W-:Y:S03]  /*6860*/  P2R R74, PR, RZ, 0x4 ;  /* 0x00000004ff4a7803 */ /* 0x000fe60000000000 */
[----:B------:R-:W-:Y:S01]  /*6870*/  IMAD R62, R3, UR14, R62 ;  /* 0x0000000e033e7c24 */ /* 0x000fe2000f8e023e */
[----:B--2---:R-:W-:Y:S01]  /*6880*/  @P5 SEL R73, RZ, 0x1, !P1 ;  /* 0x00000001ff495807 */ /* 0x004fe20004800000 */
[----:B------:R-:W-:Y:S06]  /*6890*/  @!P5 BRA `(.L_x_95) ;  /* 0x000000000044d947 */ /* 0x000fec0003800000 */
[----:B------:R-:W-:Y:S01]  /*68a0*/  IMAD.MOV.U32 R38, RZ, RZ, RZ ;  /* 0x000000ffff267224 */ /* 0x000fe200078e00ff */
[----:B------:R-:W-:Y:S01]  /*68b0*/  ISETP.NE.AND P1, PT, R73, RZ, PT ;  /* 0x000000ff4900720c */ /* 0x000fe20003f25270 */
[----:B------:R-:W-:Y:S01]  /*68c0*/  BSSY B0, `(.L_x_96) ;  /* 0x0000008000007945 */ /* 0x000fe20003800000 */
[----:B------:R-:W-:Y:S02]  /*68d0*/  CS2R R30, SRZ ;  /* 0x00000000001e7805 */ /* 0x000fe4000001ff00 */
[----:B------:R-:W-:Y:S02]  /*68e0*/  CS2R R28, SRZ ;  /* 0x00000000001c7805 */ /* 0x000fe4000001ff00 */
[----:B------:R-:W-:Y:S07]  /*68f0*/  CS2R R36, SRZ ;  /* 0x0000000000247805 */ /* 0x000fee000001ff00 */
[----:B------:R-:W-:Y:S05]  /*6900*/  @P1 BRA `(.L_x_97) ;  /* 0x00000000000c1947 */ /* 0x000fea0003800000 */
[----:B------:R-:W-:Y:S04]  /*6910*/  SHF.L.U32 R3, R46, 0x1f, RZ ;  /* 0x0000001f2e037819 */ /* 0x000fe800000006ff */
[----:B------:R-:W1:Y:S02]  /*6920*/  SYNCS.PHASECHK.TRANS64.TRYWAIT P1, [UR49+0x80], R3 ;  /* 0x00008003ff0075a7 */ /* 0x000e640008021131 */
[----:B-1----:R-:W-:Y:S05]  /*6930*/  @!P1 BRA `(.L_x_98) ;  /* 0x0000002c00d09947 */ /* 0x002fea0003800000 */
.L_x_97:
[----:B------:R-:W-:Y:S05]  /*6940*/  BSYNC B0 ;  /* 0x0000000000007941 */ /* 0x000fea0003800000 */
.L_x_96:
[----:B------:R-:W-:Y:S01]  /*6950*/  ISETP.NE.AND P1, PT, R74, RZ, PT ;  /* 0x000000ff4a00720c */ /* 0x000fe20003f25270 */
[----:B------:R-:W-:Y:S11]  /*6960*/  HFMA2 R71, -RZ, RZ, 0, 5.9604644775390625e-08 ;  /* 0x00000001ff477431 */ /* 0x000ff600000001ff */
[----:B------:R-:W-:Y:S01]  /*6970*/  @!UPT UIADD3 URZ, UPT, UPT, URZ, URZ, URZ ;  /* 0x000000fffffff290 */ /* 0x000fe2000fffe0ff */
[----:B------:R-:W-:Y:S05]  /*6980*/  @P1 WARPSYNC.ALL ;  /* 0x0000000000001948 */ /* 0x000fea0003800000 */
[----:B------:R2:W3:Y:S04]  /*6990*/  @P1 LDSM.16.M88.4 R28, [R72+UR49+0x200] ;  /* 0x00020031481c183b */ /* 0x0004e80008000200 */
[----:B------:R2:W1:Y:S02]  /*69a0*/  @P1 LDSM.16.M88.4 R36, [R68+0x200] ;  /* 0x000200004424183b */ /* 0x0004640000000200 */
.L_x_95:
[----:B------:R-:W-:Y:S05]  /*69b0*/  BSYNC B1 ;  /* 0x0000000000017941 */ /* 0x000fea0003800000 */
.L_x_94:
[----:B-1----:R-:W-:Y:S04]  /*69c0*/  SHF.R.U32.HI R2, RZ, 0x15, R25 ;  /* 0x00000015ff027819 */ /* 0x002fe80000011619 */
[----:B------:R-:W-:Y:S01]  /*69d0*/  LOP3.LUT P1, RZ, R2, 0x3, R50, 0x48, !PT ;  /* 0x0000000302ff7812 */ /* 0x000fe20007824832 */
[----:B------:R-:W-:Y:S01]  /*69e0*/  @!UPT UIADD3 URZ, UPT, UPT, URZ, URZ, URZ ;  /* 0x000000fffffff290 */ /* 0x000fe2000fffe0ff */
[----:B----4-:R-:W-:Y:S11]  /*69f0*/  @P0 BRA `(.L_x_99) ;  /* 0x0000000000080947 */ /* 0x010ff60003800000 */
[----:B------:R-:W1:Y:S02]  /*6a00*/  SYNCS.PHASECHK.TRANS64.TRYWAIT P0, [R70+URZ+0xe0], R0 ;  /* 0x0000e000460075a7 */ /* 0x000e6400080011ff */
[----:B-1----:R-:W-:Y:S05]  /*6a10*/  @!P0 BRA `(.L_x_100) ;  /* 0x0000002c00b08947 */ /* 0x002fea0003800000 */
.L_x_99:
[----:B------:R-:W-:Y:S05]  /*6a20*/  @!P1 BRA `(.L_x_101) ;  /* 0x0000000000409947 */ /* 0x000fea0003800000 */
[----:B------:R-:W4:Y:S01]  /*6a30*/  LDCU.64 UR8, c[0x4][0x70] ;  /* 0x01000e00ff0877ac */ /* 0x000f220008000a00 */
[----:B------:R-:W-:Y:S01]  /*6a40*/  MOV R3, 0x0 ;  /* 0x0000000000037802 */ /* 0x000fe20000000f00 */
[----:B------:R-:W-:Y:S02]  /*6a50*/  HFMA2 R12, -RZ, RZ, 0, 5.9604644775390625e-08 ;  /* 0x00000001ff0c7431 */ /* 0x000fe400000001ff */
[----:B------:R-:W-:Y:S02]  /*6a60*/  IMAD.MOV.U32 R8, RZ, RZ, 0x192 ;  /* 0x00000192ff087424 */ /* 0x000fe400078e00ff */
[----:B------:R-:W-:Y:S01]  /*6a70*/  IMAD.MOV.U32 R13, RZ, RZ, RZ ;  /* 0x000000ffff0d7224 */ /* 0x000fe200078e00ff */
[----:B------:R-:W5:Y:S01]  /*6a80*/  LDCU.64 UR6, c[0x4][0x78] ;  /* 0x01000f00ff0677ac */ /* 0x000f620008000a00 */
[----:B------:R-:W1:Y:S01]  /*6a90*/  LDC.64 R2, c[0x4][R3] ;  /* 0x0100000003027b82 */ /* 0x000e620000000a00 */
[----:B------:R-:W2:Y:S01]  /*6aa0*/  LDCU.64 UR4, c[0x4][0x10] ;  /* 0x01000200ff0477ac */ /* 0x000ea20008000a00 */
[----:B----4-:R-:W-:Y:S01]  /*6ab0*/  MOV R5, UR9 ;  /* 0x0000000900057c02 */ /* 0x010fe20008000f00 */
[----:B------:R-:W-:Y:S01]  /*6ac0*/  IMAD.U32 R4, RZ, RZ, UR8 ;  /* 0x00000008ff047e24 */ /* 0x000fe2000f8e00ff */
[----:B-----5:R-:W-:Y:S01]  /*6ad0*/  MOV R7, UR7 ;  /* 0x0000000700077c02 */ /* 0x020fe20008000f00 */
[----:B------:R-:W-:Y:S01]  /*6ae0*/  IMAD.U32 R6, RZ, RZ, UR6 ;  /* 0x00000006ff067e24 */ /* 0x000fe2000f8e00ff */
[----:B--2---:R-:W-:Y:S01]  /*6af0*/  MOV R11, UR5 ;  /* 0x00000005000b7c02 */ /* 0x004fe20008000f00 */
[----:B------:R-:W-:Y:S02]  /*6b00*/  IMAD.U32 R10, RZ, RZ, UR4 ;  /* 0x00000004ff0a7e24 */ /* 0x000fe4000f8e00ff */
[----:B------:R-:W-:Y:S07]  /*6b10*/  LEPC R20, `(.L_x_101) ;  /* 0x000000001014794e */ /* 0x000fee0000000000 */
[----:B-1-3--:R-:W-:Y:S05]  /*6b20*/  CALL.ABS.NOINC R2 ;  /* 0x0000000002007343 */ /* 0x00afea0003c00000 */
.L_x_101:
[----:B------:R-:W-:Y:S05]  /*6b30*/  WARPSYNC.ALL ;  /* 0x0000000000007948 */ /* 0x000fea0003800000 */
[----:B------:R-:W-:Y:S01]  /*6b40*/  R2UR UR4, R25 ;  /* 0x00000000190472ca */ /* 0x000fe200000e0000 */
[--C-:B---3--:R-:W-:Y:S01]  /*6b50*/  HADD2.F32 R20, -RZ, R28.reuse.H0_H0 ;  /* 0x2000001cff147230 */ /* 0x108fe20000004100 */
[----:B------:R-:W-:Y:S01]  /*6b60*/  ISETP.NE.AND P0, PT, R48, RZ, PT ;  /* 0x000000ff3000720c */ /* 0x000fe20003f05270 */
[----:B------:R-:W-:Y:S01]  /*6b70*/  HADD2.F32 R21, -RZ, R28.H1_H1 ;  /* 0x3000001cff157230 */ /* 0x000fe20000004100 */
[----:B------:R-:W-:Y:S01]  /*6b80*/  BSSY.RECONVERGENT B0, `(.L_x_102) ;  /* 0x000004f000007945 */ /* 0x000fe20003800200 */
[--C-:B------:R-:W-:Y:S08]  /*6b90*/  HADD2.F32 R26, -RZ, R29.reuse.H0_H0 ;  /* 0x2000001dff1a7230 */ /* 0x100ff00000004100 */
[----:B------:R-:W1:Y:S02]  /*6ba0*/  LDTM.16dp256bit.x4 R4, tmem[UR4] ;  /* 0x00000004000479ee */ /* 0x000e640008120000 */
[C---:B-1----:R-:W-:Y:S01]  /*6bb0*/  FMUL R0, R24.reuse, R4 ;  /* 0x0000000418007220 */ /* 0x042fe20000400000 */
[C---:B------:R-:W-:Y:S01]  /*6bc0*/  FMUL R4, R24.reuse, R8 ;  /* 0x0000000818047220 */ /* 0x040fe20000400000 */
[C---:B------:R-:W-:Y:S01]  /*6bd0*/  FMUL R8, R24.reuse, R12 ;  /* 0x0000000c18087220 */ /* 0x040fe20000400000 */
[C---:B------:R-:W-:Y:S01]  /*6be0*/  FMUL R2, R24.reuse, R5 ;  /* 0x0000000518027220 */ /* 0x040fe20000400000 */
[C---:B------:R-:W-:Y:S01]  /*6bf0*/  FFMA R0, R27.reuse, R20, R0 ;  /* 0x000000141b007223 */ /* 0x040fe20000000000 */
[C---:B------:R-:W-:Y:S01]  /*6c00*/  FMUL R12, R24.reuse, R16 ;  /* 0x00000010180c7220 */ /* 0x040fe20000400000 */
[C---:B------:R-:W-:Y:S01]  /*6c10*/  FMUL R3, R24.reuse, R6 ;  /* 0x0000000618037220 */ /* 0x040fe20000400000 */
[----:B------:R-:W-:Y:S02]  /*6c20*/  HADD2.F32 R16, -RZ, R29.H1_H1 ;  /* 0x3000001dff107230 */ /* 0x000fe40000004100 */
[C---:B------:R-:W-:Y:S01]  /*6c30*/  FFMA R2, R27.reuse, R21, R2 ;  /* 0x000000151b027223 */ /* 0x040fe20000000002 */
[C---:B------:R-:W-:Y:S01]  /*6c40*/  FMUL R7, R24.reuse, R7 ;  /* 0x0000000718077220 */ /* 0x040fe20000400000 */
[C---:B------:R-:W-:Y:S01]  /*6c50*/  FMUL R5, R24.reuse, R9 ;  /* 0x0000000918057220 */ /* 0x040fe20000400000 */
[C---:B------:R-:W-:Y:S01]  /*6c60*/  FFMA R3, R27.reuse, R26, R3 ;  /* 0x0000001a1b037223 */ /* 0x040fe20000000003 */
[C---:B------:R-:W-:Y:S01]  /*6c70*/  FMUL R9, R24.reuse, R13 ;  /* 0x0000000d18097220 */ /* 0x040fe20000400000 */
[----:B------:R-:W-:Y:S01]  /*6c80*/  FFMA R7, R27, R16, R7 ;  /* 0x000000101b077223 */ /* 0x000fe20000000007 */
[--C-:B------:R-:W-:Y:S02]  /*6c90*/  HADD2.F32 R16, -RZ, R30.reuse.H1_H1 ;  /* 0x3000001eff107230 */ /* 0x100fe40000004100 */
[C---:B------:R-:W-:Y:S01]  /*6ca0*/  FMUL R6, R24.reuse, R10 ;  /* 0x0000000a18067220 */ /* 0x040fe20000400000 */
[C---:B------:R-:W-:Y:S01]  /*6cb0*/  FMUL R13, R24.reuse, R17 ;  /* 0x00000011180d7220 */ /* 0x040fe20000400000 */
[----:B------:R-:W-:Y:S02]  /*6cc0*/  HADD2.F32 R17, -RZ, R30.H0_H0 ;  /* 0x2000001eff117230 */ /* 0x000fe40000004100 */
[C---:B------:R-:W-:Y:S01]  /*6cd0*/  FMUL R10, R24.reuse, R14 ;  /* 0x0000000e180a7220 */ /* 0x040fe20000400000 */
[----:B------:R-:W-:Y:S01]  /*6ce0*/  FMUL R14, R24, R18 ;  /* 0x00000012180e7220 */ /* 0x000fe20000400000 */
[----:B------:R-:W-:Y:S01]  /*6cf0*/  F2FP.F16.F32.PACK_AB R32, R2, R0 ;  /* 0x000000000220723e */ /* 0x000fe200000000ff */
[--C-:B------:R-:W-:Y:S01]  /*6d00*/  HADD2.F32 R18, -RZ, R31.reuse.H0_H0 ;  /* 0x2000001fff127230 */ /* 0x100fe20000004100 */
[----:B------:R-:W-:Y:S01]  /*6d10*/  F2FP.F16.F32.PACK_AB R33, R7, R3 ;  /* 0x000000030721723e */ /* 0x000fe200000000ff */
[----:B------:R-:W-:Y:S02]  /*6d20*/  HADD2.F32 R0, -RZ, R31.H1_H1 ;  /* 0x3000001fff007230 */ /* 0x000fe40000004100 */
[C---:B------:R-:W-:Y:S01]  /*6d30*/  FMUL R11, R24.reuse, R11 ;  /* 0x0000000b180b7220 */ /* 0x040fe20000400000 */
[--C-:B------:R-:W-:Y:S02]  /*6d40*/  HADD2.F32 R2, -RZ, R36.reuse.H0_H0 ;  /* 0x20000024ff027230 */ /* 0x100fe40000004100 */
[C---:B------:R-:W-:Y:S01]  /*6d50*/  FFMA R4, R27.reuse, R17, R4 ;  /* 0x000000111b047223 */ /* 0x040fe20000000004 */
[----:B------:R-:W-:Y:S02]  /*6d60*/  HADD2.F32 R3, -RZ, R36.H1_H1 ;  /* 0x30000024ff037230 */ /* 0x000fe40000004100 */
[C---:B------:R-:W-:Y:S01]  /*6d70*/  FFMA R5, R27.reuse, R16, R5 ;  /* 0x000000101b057223 */ /* 0x040fe20000000005 */
[C---:B------:R-:W-:Y:S01]  /*6d80*/  FFMA R6, R27.reuse, R18, R6 ;  /* 0x000000121b067223 */ /* 0x040fe20000000006 */
[C---:B------:R-:W-:Y:S01]  /*6d90*/  FFMA R11, R27.reuse, R0, R11 ;  /* 0x000000001b0b7223 */ /* 0x040fe2000000000b */
[--C-:B------:R-:W-:Y:S02]  /*6da0*/  HADD2.F32 R7, -RZ, R37.reuse.H0_H0 ;  /* 0x20000025ff077230 */ /* 0x100fe40000004100 */
[C---:B------:R-:W-:Y:S01]  /*6db0*/  FFMA R8, R27.reuse, R2, R8 ;  /* 0x000000021b087223 */ /* 0x040fe20000000008 */
[----:B------:R-:W-:Y:S02]  /*6dc0*/  HADD2.F32 R0, -RZ, R37.H1_H1 ;  /* 0x30000025ff007230 */ /* 0x000fe40000004100 */
[----:B------:R-:W-:Y:S01]  /*6dd0*/  FFMA R9, R27, R3, R9 ;  /* 0x000000031b097223 */ /* 0x000fe20000000009 */
[C---:B------:R-:W-:Y:S01]  /*6de0*/  FMUL R15, R24.reuse, R15 ;  /* 0x0000000f180f7220 */ /* 0x040fe20000400000 */
[--C-:B------:R-:W-:Y:S01]  /*6df0*/  HADD2.F32 R2, -RZ, R38.reuse.H0_H0 ;  /* 0x20000026ff027230 */ /* 0x100fe20000004100 */
[----:B------:R-:W-:Y:S01]  /*6e00*/  F2FP.F16.F32.PACK_AB R34, R5, R4 ;  /* 0x000000040522723e */ /* 0x000fe200000000ff */
[----:B------:R-:W-:Y:S02]  /*6e10*/  HADD2.F32 R3, -RZ, R38.H1_H1 ;  /* 0x30000026ff037230 */ /* 0x000fe40000004100 */
[C---:B------:R-:W-:Y:S01]  /*6e20*/  FFMA R10, R27.reuse, R7, R10 ;  /* 0x000000071b0a7223 */ /* 0x040fe2000000000a */
[--C-:B------:R-:W-:Y:S02]  /*6e30*/  HADD2.F32 R4, -RZ, R39.reuse.H0_H0 ;  /* 0x20000027ff047230 */ /* 0x100fe40000004100 */
[C---:B------:R-:W-:Y:S01]  /*6e40*/  FFMA R15, R27.reuse, R0, R15 ;  /* 0x000000001b0f7223 */ /* 0x040fe2000000000f */
[----:B------:R-:W-:Y:S02]  /*6e50*/  HADD2.F32 R5, -RZ, R39.H1_H1 ;  /* 0x30000027ff057230 */ /* 0x000fe40000004100 */
[----:B------:R-:W-:Y:S01]  /*6e60*/  FMUL R19, R24, R19 ;  /* 0x0000001318137220 */ /* 0x000fe20000400000 */
[C---:B------:R-:W-:Y:S01]  /*6e70*/  FFMA R12, R27.reuse, R2, R12 ;  /* 0x000000021b0c7223 */ /* 0x040fe2000000000c */
[C---:B------:R-:W-:Y:S01]  /*6e80*/  FFMA R13, R27.reuse, R3, R13 ;  /* 0x000000031b0d7223 */ /* 0x040fe2000000000d */
[C---:B------:R-:W-:Y:S01]  /*6e90*/  FFMA R14, R27.reuse, R4, R14 ;  /* 0x000000041b0e7223 */ /* 0x040fe2000000000e */
[----:B------:R-:W-:Y:S01]  /*6ea0*/  FFMA R19, R27, R5, R19 ;  /* 0x000000051b137223 */ /* 0x000fe20000000013 */
[----:B------:R-:W-:Y:S02]  /*6eb0*/  F2FP.F16.F32.PACK_AB R35, R11, R6 ;  /* 0x000000060b23723e */ /* 0x000fe400000000ff */
[----:B------:R-:W-:Y:S02]  /*6ec0*/  F2FP.F16.F32.PACK_AB R8, R9, R8 ;  /* 0x000000080908723e */ /* 0x000fe400000000ff */
[----:B------:R-:W-:Y:S01]  /*6ed0*/  F2FP.F16.F32.PACK_AB R9, R15, R10 ;  /* 0x0000000a0f09723e */ /* 0x000fe200000000ff */
[----:B------:R1:W-:Y:S01]  /*6ee0*/  STSM.16.M88.4 [R69+0x200], R32 ;  /* 0x0002002045007844 */ /* 0x0003e20000000200 */
[----:B------:R-:W-:Y:S02]  /*6ef0*/  F2FP.F16.F32.PACK_AB R10, R13, R12 ;  /* 0x0000000c0d0a723e */ /* 0x000fe400000000ff */
[----:B------:R-:W-:Y:S05]  /*6f00*/  F2FP.F16.F32.PACK_AB R11, R19, R14 ;  /* 0x0000000e130b723e */ /* 0x000fea00000000ff */
[----:B------:R1:W-:Y:S01]  /*6f10*/  STSM.16.M88.4 [R68+0x200], R8 ;  /* 0x0002000844007844 */ /* 0x0003e20000000200 */
[----:B------:R-:W-:Y:S01]  /*6f20*/  @!PT LDS RZ, [RZ] ;  /* 0x00000000fffff984 */ /* 0x000fe20000000800 */
[----:B------:R-:W-:Y:S01]  /*6f30*/  @!PT LDS RZ, [RZ] ;  /* 0x00000000fffff984 */ /* 0x000fe20000000800 */
[----:B------:R-:W-:Y:S01]  /*6f40*/  @!PT LDS RZ, [RZ] ;  /* 0x00000000fffff984 */ /* 0x000fe20000000800 */
[----:B------:R-:W-:Y:S01]  /*6f50*/  @!PT LDS RZ, [RZ] ;  /* 0x00000000fffff984 */ /* 0x000fe20000000800 */
[----:B------:R3:W-:Y:S07]  /*6f60*/  MEMBAR.ALL.CTA ;  /* 0x0000000000007992 */ /* 0x0007ee0000008000 */
[----:B---3--:R-:W3:Y:S02]  /*6f70*/  FENCE.VIEW.ASYNC.S ;  /* 0x00000000000073c6 */ /* 0x008ee40000000000 */
[----:B---3--:R-:W-:Y:S06]  /*6f80*/  BAR.SYNC.DEFER_BLOCKING 0x1, 0x80 ;  /* 0x0042000000007b1d */ /* 0x008fec0000010000 */
[----:B------:R-:W-:Y:S05]  /*6f90*/  @P0 BRA `(.L_x_103) ;  /* 0x0000000000340947 */ /* 0x000fea0003800000 */
[----:B------:R-:W3:Y:S01]  /*6fa0*/  LDCU.64 UR6, c[0x0][0x348] ;  /* 0x00006900ff0677ac */ /* 0x000ee20008000a00 */
[----:B------:R-:W-:Y:S02]  /*6fb0*/  R2UR UR42, R65 ;  /* 0x00000000412a72ca */ /* 0x000fe400000e0000 */
[----:B------:R-:W-:Y:S01]  /*6fc0*/  R2UR UR43, R64 ;  /* 0x00000000402b72ca */ /* 0x000fe200000e0000 */
[----:B------:R-:W-:Y:S01]  /*6fd0*/  UIADD3 UR4, UPT, UPT, UR49, 0x200, URZ ;  /* 0x0000020031047890 */ /* 0x000fe2000fffe0ff */
[----:B------:R-:W-:Y:S02]  /*6fe0*/  R2UR UR44, R62 ;  /* 0x000000003e2c72ca */ /* 0x000fe400000e0000 */
[----:B------:R-:W-:Y:S03]  /*6ff0*/  R2UR UR45, R63 ;  /* 0x000000003f2d72ca */ /* 0x000fe600000e0000 */
[----:B------:R-:W-:Y:S05]  /*7000*/  IMAD.U32 R60, RZ, RZ, UR4 ;  /* 0x00000004ff3c7e24 */ /* 0x000fea000f8e00ff */
[----:B------:R-:W-:Y:S01]  /*7010*/  R2UR UR40, R60 ;  /* 0x000000003c2872ca */ /* 0x000fe200000e0000 */
[----:B---3--:R-:W-:Y:S04]  /*7020*/  UIADD3 UR4, UP0, UPT, UR6, 0x780, URZ ;  /* 0x0000078006047890 */ /* 0x008fe8000ff1e0ff */
[----:B------:R-:W-:Y:S09]  /*7030*/  UIADD3.X UR5, UPT, UPT, URZ, UR7, URZ, UP0, !UPT ;  /* 0x00000007ff057290 */ /* 0x000ff200087fe4ff */
[----:B------:R3:W-:Y:S01]  /*7040*/  UTMASTG.5D.IM2COL [UR40], [UR4] ;  /* 0x00000028040073b5 */ /* 0x0007e20008060000 */
[----:B------:R0:W-:Y:S01]  /*7050*/  UTMACMDFLUSH ;  /* 0x00000000000079b7 */ /* 0x0001e20000000000 */
[----:B---3--:R-:W-:Y:S04]  /*7060*/  DEPBAR.LE SB0, 0x1 ;  /* 0x000080400000791a */ /* 0x008fe80000000000 */
.L_x_103:
[----:B------:R-:W-:Y:S05]  /*7070*/  BSYNC.RECONVERGENT B0 ;  /* 0x0000000000007941 */ /* 0x000fea0003800200 */
.L_x_102:
[----:B------:R-:W-:Y:S01]  /*7080*/  BAR.SYNC.DEFER_BLOCKING 0x1, 0x80 ;  /* 0x0042000000007b1d */ /* 0x000fe20000010000 */
[----:B------:R-:W-:Y:S01]  /*7090*/  ISETP.NE.AND P1, PT, R67, RZ, PT ;  /* 0x000000ff4300720c */ /* 0x000fe20003f25270 */
[----:B------:R-:W-:Y:S01]  /*70a0*/  UISETP.NE.AND UP0, UPT, UR53, URZ, UPT ;  /* 0x000000ff3500728c */ /* 0x000fe2000bf05270 */
[----:B------:R-:W-:Y:S11]  /*70b0*/  LEA R4, R71, UR49, 0x3 ;  /* 0x0000003147047c11 */ /* 0x000ff6000f8e18ff */
[----:B------:R-:W-:Y:S01]  /*70c0*/  @P1 SHF.L.U32 R3, R46, 0x1f, RZ ;  /* 0x0000001f2e031819 */ /* 0x000fe200000006ff */
[----:B------:R-:W-:Y:S06]  /*70d0*/  BRA.U !UP0, `(.L_x_104) ;  /* 0x0000000108247547 */ /* 0x000fec000b800000 */
[----:B------:R-:W3:Y:S01]  /*70e0*/  S2R R0, SR_CgaCtaId ;  /* 0x0000000000007919 */ /* 0x000ee20000008800 */
[----:B------:R-:W-:Y:S01]  /*70f0*/  IMAD.U32 R2, RZ, RZ, UR50 ;  /* 0x00000032ff027e24 */ /* 0x000fe2000f8e00ff */
[----:B------:R-:W-:Y:S04]  /*7100*/  UIADD3 UR4, UPT, UPT, UR50, 0x1, URZ ;  /* 0x0000000132047890 */ /* 0x000fe8000fffe0ff */
[----:B------:R-:W-:Y:S01]  /*7110*/  @P1 LEA R2, R2, UR49, 0x3 ;  /* 0x0000003102021c11 */ /* 0x000fe2000f8e18ff */
[----:B------:R-:W-:Y:S04]  /*7120*/  UISETP.NE.AND UP0, UPT, UR4, 0x4, UPT ;  /* 0x000000040400788c */ /* 0x000fe8000bf05270 */
[----:B------:R-:W-:Y:S01]  /*7130*/  @P1 VIADD R2, R2, 0xa0 ;  /* 0x000000a002021836 */ /* 0x000fe20000000000 */
[----:B------:R-:W-:Y:S04]  /*7140*/  USEL UR50, UR4, URZ, UP0 ;  /* 0x000000ff04327287 */ /* 0x000fe80008000000 */
[----:B---3--:R-:W-:Y:S04]  /*7150*/  @P1 PRMT R0, R0, 0x654, R2 ;  /* 0x0000065400001816 */ /* 0x008fe80000000002 */
[----:B------:R3:W-:Y:S04]  /*7160*/  @P1 SYNCS.ARRIVE.TRANS64.RED.A1T0 RZ, [R0+URZ], RZ ;  /* 0x000000ff00ff19a7 */ /* 0x0007e800081004ff */
.L_x_104:
[----:B------:R-:W4:Y:S01]  /*7170*/  @P1 SYNCS.PHASECHK.TRANS64.TRYWAIT P0, [R4+URZ+0x80], R3 ;  /* 0x00008003040015a7 */ /* 0x000f2200080011ff */
[----:B------:R-:W-:Y:S01]  /*7180*/  BSSY B1, `(.L_x_105) ;  /* 0x0000013000017945 */ /* 0x000fe20003800000 */
[----:B----4-:R-:W-:Y:S03]  /*7190*/  @P1 SEL R73, RZ, 0x1, !P0 ;  /* 0x00000001ff491807 */ /* 0x010fe60004000000 */
[----:B------:R-:W-:Y:S05]  /*71a0*/  @!P1 BRA `(.L_x_106) ;  /* 0x0000000000409947 */ /* 0x000fea0003800000 */
[----:B------:R-:W-:Y:S01]  /*71b0*/  ISETP.NE.AND P1, PT, R74, RZ, PT ;  /* 0x000000ff4a00720c */ /* 0x000fe20003f25270 */
[----:B------:R-:W-:Y:S01]  /*71c0*/  BSSY B0, `(.L_x_107) ;  /* 0x0000009000007945 */ /* 0x000fe20003800000 */
[----:B------:R-:W-:Y:S11]  /*71d0*/  ISETP.NE.AND P0, PT, R73, RZ, PT ;  /* 0x000000ff4900720c */ /* 0x000ff60003f05270 */
[----:B------:R-:W-:Y:S05]  /*71e0*/  @P1 IMAD R3, R71, 0x1000, R72 ;  /* 0x0000100047031824 */ /* 0x000fea00078e0248 */
[----:B------:R-:W-:Y:S05]  /*71f0*/  @P1 IADD3 R2, PT, PT, R3, UR49, RZ ;  /* 0x0000003103021c10 */ /* 0x000fea000fffe0ff */
[----:B------:R-:W-:Y:S01]  /*7200*/  @P1 IMAD.IADD R2, R61, 0x1, R2 ;  /* 0x000000013d021824 */ /* 0x000fe200078e0202 */
[----:B------:R-:W-:Y:S06]  /*7210*/  @P0 BRA `(.L_x_108) ;  /* 0x00000000000c0947 */ /* 0x000fec0003800000 */
[----:B---3--:R-:W-:Y:S04]  /*7220*/  SHF.L.U32 R0, R46, 0x1f, RZ ;  /* 0x0000001f2e007819 */ /* 0x008fe800000006ff */
[----:B------:R-:W3:Y:S02]  /*7230*/  SYNCS.PHASECHK.TRANS64.TRYWAIT P0, [R4+URZ+0x80], R0 ;  /* 0x00008000040075a7 */ /* 0x000ee400080011ff */
[----:B---3--:R-:W-:Y:S05]  /*7240*/  @!P0 BRA `(.L_x_109) ;  /* 0x0000002400b88947 */ /* 0x008fea0003800000 */
.L_x_108:
[----:B------:R-:W-:Y:S05]  /*7250*/  BSYNC B0 ;  /* 0x0000000000007941 */ /* 0x000fea0003800000 */
.L_x_107:
[----:B------:R-:W-:Y:S02]  /*7260*/  ISETP.NE.AND P0, PT, R74, RZ, PT ;  /* 0x000000ff4a00720c */ /* 0x000fe40003f05270 */
[----:B------:R-:W-:Y:S11]  /*7270*/  IADD3 R71, PT, PT, R71, 0x1, RZ ;  /* 0x0000000147477810 */ /* 0x000ff60007ffe0ff */
[----:B------:R-:W-:Y:S05]  /*7280*/  @P0 WARPSYNC.ALL ;  /* 0x0000000000000948 */ /* 0x000fea0003800000 */
[----:B------:R4:W1:Y:S04]  /*7290*/  @P0 LDSM.16.M88.4 R28, [R3+UR49+0x200] ;  /* 0x00020031031c083b */ /* 0x0008680008000200 */
[----:B------:R4:W1:Y:S02]  /*72a0*/  @P0 LDSM.16.M88.4 R36, [R2+0x200] ;  /* 0x000200000224083b */ /* 0x0008640000000200 */
.L_x_106:
[----:B------:R-:W-:Y:S05]  /*72b0*/  BSYNC B1 ;  /* 0x0000000000017941 */ /* 0x000fea0003800000 */
.L_x_105:
[----:B---3--:R-:W-:Y:S05]  /*72c0*/  VIADD R0, R25, 0x20 ;  /* 0x0000002019007836 */ /* 0x008fea0000000000 */
[----:B------:R-:W-:Y:S04]  /*72d0*/  SHF.R.U32.HI R0, RZ, 0x15, R0 ;  /* 0x00000015ff007819 */ /* 0x000fe80000011600 */
[----:B------:R-:W-:Y:S11]  /*72e0*/  LOP3.LUT P0, RZ, R0, 0x3, R50, 0x48, !PT ;  /* 0x0000000300ff7812 */ /* 0x000ff60007804832 */
[----:B------:R-:W-:Y:S02]  /*72f0*/  @!UPT UIADD3 URZ, UPT, UPT, URZ, URZ, URZ ;  /* 0x000000fffffff290 */ /* 0x000fe4000fffe0ff */
[----:B------:R-:W-:Y:S05]  /*7300*/  @!P0 BRA `(.L_x_110) ;  /* 0x0000000000408947 */ /* 0x000fea0003800000 */
[----:B------:R-:W3:Y:S01]  /*7310*/  LDCU.64 UR8, c[0x4][0x70] ;  /* 0x01000e00ff0877ac */ /* 0x000ee20008000a00 */
[----:B----4-:R-:W-:Y:S01]  /*7320*/  MOV R3, 0x0 ;  /* 0x0000000000037802 */ /* 0x010fe20000000f00 */
[----:B------:R-:W-:Y:S02]  /*7330*/  HFMA2 R12, -RZ, RZ, 0, 5.9604644775390625e-08 ;  /* 0x00000001ff0c7431 */ /* 0x000fe400000001ff */
[----:B-1----:R-:W-:Y:S02]  /*7340*/  IMAD.MOV.U32 R8, RZ, RZ, 0x192 ;  /* 0x00000192ff087424 */ /* 0x002fe400078e00ff */
[----:B------:R-:W-:Y:S01]  /*7350*/  IMAD.MOV.U32 R13, RZ, RZ, RZ ;  /* 0x000000ffff0d7224 */ /* 0x000fe200078e00ff */
[----:B------:R-:W1:Y:S01]  /*7360*/  LDCU.64 UR6, c[0x4][0x78] ;  /* 0x01000f00ff0677ac */ /* 0x000e620008000a00 */
[----:B------:R-:W4:Y:S01]  /*7370*/  LDC.64 R2, c[0x4][R3] ;  /* 0x0100000003027b82 */ /* 0x000f220000000a00 */
[----:B------:R-:W5:Y:S01]  /*7380*/  LDCU.64 UR4, c[0x4][0x10] ;  /* 0x01000200ff0477ac */ /* 0x000f620008000a00 */
[----:B---3--:R-:W-:Y:S01]  /*7390*/  MOV R5, UR9 ;  /* 0x0000000900057c02 */ /* 0x008fe20008000f00 */
[----:B------:R-:W-:Y:S01]  /*73a0*/  IMAD.U32 R4, RZ, RZ, UR8 ;  /* 0x00000008ff047e24 */ /* 0x000fe2000f8e00ff */
[----:B-1----:R-:W-:Y:S01]  /*73b0*/  MOV R7, UR7 ;  /* 0x0000000700077c02 */ /* 0x002fe20008000f00 */
[----:B------:R-:W-:Y:S01]  /*73c0*/  IMAD.U32 R6, RZ, RZ, UR6 ;  /* 0x00000006ff067e24 */ /* 0x000fe2000f8e00ff */
[----:B-----5:R-:W-:Y:S01]  /*73d0*/  MOV R11, UR5 ;  /* 0x00000005000b7c02 */ /* 0x020fe20008000f00 */
[----:B------:R-:W-:Y:S02]  /*73e0*/  IMAD.U32 R10, RZ, RZ, UR4 ;  /* 0x00000004ff0a7e24 */ /* 0x000fe4000f8e00ff */
[----:B------:R-:W-:Y:S07]  /*73f0*/  LEPC R20, `(.L_x_110) ;  /* 0x000000001014794e */ /* 0x000fee0000000000 */
[----:B--2-4-:R-:W-:Y:S05]  /*7400*/  CALL.ABS.NOINC R2 ;  /* 0x0000000002007343 */ /* 0x014fea0003c00000 */
.L_x_110:
[----:B------:R-:W-:Y:S01]  /*7410*/  ISETP.NE.AND P6, PT, R67, RZ, PT ;  /* 0x000000ff4300720c */ /* 0x000fe20003fc5270 */
[----:B------:R-:W-:Y:S05]  /*7420*/  WARPSYNC.ALL ;  /* 0x0000000000007948 */ /* 0x000fea0003800000 */
[----:B------:R-:W-:Y:S01]  /*7430*/  R2UR UR4, R25 ;  /* 0x00000000190472ca */ /* 0x000fe200000e0000 */
[--C-:B-1--4-:R-:W-:Y:S01]  /*7440*/  HADD2.F32 R3, -RZ, R28.reuse.H0_H0 ;  /* 0x2000001cff037230 */ /* 0x112fe20000004100 */
[----:B------:R-:W1:Y:S01]  /*7450*/  S2R R75, SR_CgaCtaId ;  /* 0x00000000004b7919 */ /* 0x000e620000008800 */
[--C-:B------:R-:W-:Y:S01]  /*7460*/  HADD2.F32 R20, -RZ, R29.reuse.H0_H0 ;  /* 0x2000001dff147230 */ /* 0x100fe20000004100 */
[----:B------:R-:W-:Y:S01]  /*7470*/  ISETP.NE.AND P0, PT, R48, RZ, PT ;  /* 0x000000ff3000720c */ /* 0x000fe20003f05270 */
[----:B------:R-:W-:Y:S01]  /*7480*/  HADD2.F32 R21, -RZ, R29.H1_H1 ;  /* 0x3000001dff157230 */ /* 0x000fe20000004100 */
[----:B------:R-:W-:Y:S07]  /*7490*/  BSSY.RECONVERGENT B0, `(.L_x_111) ;  /* 0x0000053000007945 */ /* 0x000fee0003800200 */
[----:B------:R-:W3:Y:S02]  /*74a0*/  LDTM.16dp256bit.x4 R4, tmem[UR4+0x20] ;  /* 0x00002004000479ee */ /* 0x000ee40008120000 */
[C---:B---3--:R-:W-:Y:S01]  /*74b0*/  FMUL R0, R24.reuse, R4 ;  /* 0x0000000418007220 */ /* 0x048fe20000400000 */
[----:B------:R-:W-:Y:S02]  /*74c0*/  HADD2.F32 R4, -RZ, R28.H1_H1 ;  /* 0x3000001cff047230 */ /* 0x000fe40000004100 */
[C---:B------:R-:W-:Y:S01]  /*74d0*/  FMUL R2, R24.reuse, R5 ;  /* 0x0000000518027220 */ /* 0x040fe20000400000 */
[C---:B------:R-:W-:Y:S01]  /*74e0*/  FMUL R7, R24.reuse, R7 ;  /* 0x0000000718077220 */ /* 0x040fe20000400000 */
[C---:B------:R-:W-:Y:S01]  /*74f0*/  FFMA R0, R27.reuse, R3, R0 ;  /* 0x000000031b007223 */ /* 0x040fe20000000000 */
[C---:B------:R-:W-:Y:S01]  /*7500*/  FMUL R3, R24.reuse, R6 ;  /* 0x0000000618037220 */ /* 0x040fe20000400000 */
[C---:B------:R-:W-:Y:S01]  /*7510*/  FFMA R2, R27.reuse, R4, R2 ;  /* 0x000000041b027223 */ /* 0x040fe20000000002 */
[C---:B------:R-:W-:Y:S01]  /*7520*/  FMUL R4, R24.reuse, R8 ;  /* 0x0000000818047220 */ /* 0x040fe20000400000 */
[----:B------:R-:W-:Y:S01]  /*7530*/  FMUL R8, R24, R12 ;  /* 0x0000000c18087220 */ /* 0x000fe20000400000 */
[C---:B------:R-:W-:Y:S01]  /*7540*/  FFMA R3, R27.reuse, R20, R3 ;  /* 0x000000141b037223 */ /* 0x040fe20000000003 */
[----:B------:R-:W-:Y:S01]  /*7550*/  FFMA R7, R27, R21, R7 ;  /* 0x000000151b077223 */ /* 0x000fe20000000007 */
[----:B------:R-:W-:Y:S01]  /*7560*/  F2FP.F16.F32.PACK_AB R32, R2, R0 ;  /* 0x000000000220723e */ /* 0x000fe200000000ff */
[C---:B------:R-:W-:Y:S01]  /*7570*/  FMUL R12, R24.reuse, R16 ;  /* 0x00000010180c7220 */ /* 0x040fe20000400000 */
[--C-:B------:R-:W-:Y:S02]  /*7580*/  HADD2.F32 R16, -RZ, R30.reuse.H0_H0 ;  /* 0x2000001eff107230 */ /* 0x100fe40000004100 */
[C---:B------:R-:W-:Y:S01]  /*7590*/  FMUL R5, R24.reuse, R9 ;  /* 0x0000000918057220 */ /* 0x040fe20000400000 */
[----:B------:R-:W-:Y:S01]  /*75a0*/  F2FP.F16.F32.PACK_AB R33, R7, R3 ;  /* 0x000000030721723e */ /* 0x000fe200000000ff */
[----:B------:R-:W-:Y:S02]  /*75b0*/  HADD2.F32 R0, -RZ, R30.H1_H1 ;  /* 0x3000001eff007230 */ /* 0x000fe40000004100 */
[C---:B------:R-:W-:Y:S01]  /*75c0*/  FMUL R6, R24.reuse, R10 ;  /* 0x0000000a18067220 */ /* 0x040fe20000400000 */
[--C-:B------:R-:W-:Y:S02]  /*75d0*/  HADD2.F32 R2, -RZ, R31.reuse.H0_H0 ;  /* 0x2000001fff027230 */ /* 0x100fe40000004100 */
[C---:B------:R-:W-:Y:S01]  /*75e0*/  FMUL R11, R24.reuse, R11 ;  /* 0x0000000b180b7220 */ /* 0x040fe20000400000 */
[----:B------:R-:W-:Y:S02]  /*75f0*/  HADD2.F32 R3, -RZ, R31.H1_H1 ;  /* 0x3000001fff037230 */ /* 0x000fe40000004100 */
[C---:B------:R-:W-:Y:S01]  /*7600*/  FFMA R4, R27.reuse, R16, R4 ;  /* 0x000000101b047223 */ /* 0x040fe20000000004 */
[C---:B------:R-:W-:Y:S01]  /*7610*/  FFMA R5, R27.reuse, R0, R5 ;  /* 0x000000001b057223 */ /* 0x040fe20000000005 */
[C---:B------:R-:W-:Y:S01]  /*7620*/  FFMA R6, R27.reuse, R2, R6 ;  /* 0x000000021b067223 */ /* 0x040fe20000000006 */
[--C-:B------:R-:W-:Y:S02]  /*7630*/  HADD2.F32 R0, -RZ, R36.reuse.H0_H0 ;  /* 0x20000024ff007230 */ /* 0x100fe40000004100 */
[----:B------:R-:W-:Y:S01]  /*7640*/  FFMA R11, R27, R3, R11 ;  /* 0x000000031b0b7223 */ /* 0x000fe2000000000b */
[----:B------:R-:W-:Y:S01]  /*7650*/  HADD2.F32 R2, -RZ, R36.H1_H1 ;  /* 0x30000024ff027230 */ /* 0x000fe20000004100 */
[----:B------:R-:W-:Y:S01]  /*7660*/  F2FP.F16.F32.PACK_AB R34, R5, R4 ;  /* 0x000000040522723e */ /* 0x000fe200000000ff */
[C---:B------:R-:W-:Y:S01]  /*7670*/  FMUL R9, R24.reuse, R13 ;  /* 0x0000000d18097220 */ /* 0x040fe20000400000 */
[--C-:B------:R-:W-:Y:S01]  /*7680*/  HADD2.F32 R3, -RZ, R37.reuse.H0_H0 ;  /* 0x20000025ff037230 */ /* 0x100fe20000004100 */
[----:B------:R-:W-:Y:S01]  /*7690*/  F2FP.F16.F32.PACK_AB R35, R11, R6 ;  /* 0x000000060b23723e */ /* 0x000fe200000000ff */
[C---:B------:R-:W-:Y:S01]  /*76a0*/  FMUL R10, R24.reuse, R14 ;  /* 0x0000000e180a7220 */ /* 0x040fe20000400000 */
[C---:B------:R-:W-:Y:S01]  /*76b0*/  FFMA R8, R27.reuse, R0, R8 ;  /* 0x000000001b087223 */ /* 0x040fe20000000008 */
[C---:B------:R-:W-:Y:S01]  /*76c0*/  FFMA R9, R27.reuse, R2, R9 ;  /* 0x000000021b097223 */ /* 0x040fe20000000009 */
[----:B------:R-:W-:Y:S01]  /*76d0*/  HADD2.F32 R0, -RZ, R37.H1_H1 ;  /* 0x30000025ff007230 */ /* 0x000fe20000004100 */
[----:B------:R3:W-:Y:S01]  /*76e0*/  STSM.16.M88.4 [R69+0x1200], R32 ;  /* 0x0012002045007844 */ /* 0x0007e20000000200 */
[----:B------:R-:W-:Y:S01]  /*76f0*/  FFMA R10, R27, R3, R10 ;  /* 0x000000031b0a7223 */ /* 0x000fe2000000000a */
[C---:B------:R-:W-:Y:S01]  /*7700*/  FMUL R15, R24.reuse, R15 ;  /* 0x0000000f180f7220 */ /* 0x040fe20000400000 */
[----:B------:R-:W-:Y:S01]  /*7710*/  F2FP.F16.F32.PACK_AB R8, R9, R8 ;  /* 0x000000080908723e */ /* 0x000fe200000000ff */
[--C-:B------:R-:W-:Y:S02]  /*7720*/  HADD2.F32 R2, -RZ, R38.reuse.H0_H0 ;  /* 0x20000026ff027230 */ /* 0x100fe40000004100 */
[C---:B------:R-:W-:Y:S01]  /*7730*/  FMUL R13, R24.reuse, R17 ;  /* 0x00000011180d7220 */ /* 0x040fe20000400000 */
[----:B------:R-:W-:Y:S02]  /*7740*/  HADD2.F32 R3, -RZ, R38.H1_H1 ;  /* 0x30000026ff037230 */ /* 0x000fe40000004100 */
[C---:B------:R-:W-:Y:S01]  /*7750*/  FMUL R14, R24.reuse, R18 ;  /* 0x00000012180e7220 */ /* 0x040fe20000400000 */
[--C-:B------:R-:W-:Y:S02]  /*7760*/  HADD2.F32 R4, -RZ, R39.reuse.H0_H0 ;  /* 0x20000027ff047230 */ /* 0x100fe40000004100 */
[C---:B------:R-:W-:Y:S01]  /*7770*/  FFMA R15, R27.reuse, R0, R15 ;  /* 0x000000001b0f7223 */ /* 0x040fe2000000000f */
[----:B------:R-:W-:Y:S01]  /*7780*/  MOV R0, UR50 ;  /* 0x0000003200007c02 */ /* 0x000fe20008000f00 */
        /* <DEDUP_REMOVED lines=8> */
[----:B------:R-:W-:Y:S02]  /*7810*/  F2FP.F16.F32.PACK_AB R11, R19, R14 ;  /* 0x0000000e130b723e */ /* 0x000fe400000000ff */
[----:B------:R-:W-:Y:S02]  /*7820*/  @P6 LEA R0, R0, UR49, 0x3 ;  /* 0x0000003100006c11 */ /* 0x000fe4000f8e18ff */
[----:B------:R-:W-:Y:S01]  /*7830*/  LEA R2, R71, UR49, 0x3 ;  /* 0x0000003147027c11 */ /* 0x000fe2000f8e18ff */
[----:B------:R3:W-:Y:S01]  /*7840*/  STSM.16.M88.4 [R68+0x1200], R8 ;  /* 0x0012000844007844 */ /* 0x0007e20000000200 */
[----:B------:R-:W-:Y:S02]  /*7850*/  @P6 IADD3 R0, PT, PT, R0, 0xa0, RZ ;  /* 0x000000a000006810 */ /* 0x000fe40007ffe0ff */
[----:B------:R-:W-:Y:S01]  /*7860*/  @P6 SHF.L.U32 R3, R46, 0x1f, RZ ;  /* 0x0000001f2e036819 */ /* 0x000fe200000006ff */
[----:B------:R-:W-:Y:S01]  /*7870*/  @!PT LDS RZ, [RZ] ;  /* 0x00000000fffff984 */ /* 0x000fe20000000800 */
[----:B------:R-:W-:Y:S01]  /*7880*/  @!PT LDS RZ, [RZ] ;  /* 0x00000000fffff984 */ /* 0x000fe20000000800 */
[----:B------:R-:W-:Y:S01]  /*7890*/  @!PT LDS RZ, [RZ] ;  /* 0x00000000fffff984 */ /* 0x000fe20000000800 */
[----:B------:R-:W-:Y:S01]  /*78a0*/  @!PT LDS RZ, [RZ] ;  /* 0x00000000fffff984 */ /* 0x000fe20000000800 */
[----:B------:R4:W-:Y:S06]  /*78b0*/  MEMBAR.ALL.CTA ;  /* 0x0000000000007992 */ /* 0x0009ec0000008000 */
[----:B----4-:R-:W4:Y:S01]  /*78c0*/  FENCE.VIEW.ASYNC.S ;  /* 0x00000000000073c6 */ /* 0x010f220000000000 */
[----:B-1----:R-:W-:Y:S01]  /*78d0*/  @P6 PRMT R0, R75, 0x654, R0 ;  /* 0x000006544b006816 */ /* 0x002fe20000000000 */
[----:B----4-:R-:W-:Y:S06]  /*78e0*/  BAR.SYNC.DEFER_BLOCKING 0x1, 0x80 ;  /* 0x0042000000007b1d */ /* 0x010fec0000010000 */
[----:B------:R-:W-:Y:S05]  /*78f0*/  @P0 BRA `(.L_x_112) ;  /* 0x0000000000300947 */ /* 0x000fea0003800000 */
[----:B------:R-:W1:Y:S01]  /*7900*/  LDCU.64 UR6, c[0x0][0x348] ;  /* 0x00006900ff0677ac */ /* 0x000e620008000a00 */
[----:B------:R-:W-:Y:S02]  /*7910*/  R2UR UR10, R65 ;  /* 0x00000000410a72ca */ /* 0x000fe400000e0000 */
[----:B------:R-:W-:Y:S01]  /*7920*/  R2UR UR11, R64 ;  /* 0x00000000400b72ca */ /* 0x000fe200000e0000 */
[----:B------:R-:W-:Y:S01]  /*7930*/  UIADD3 UR9, UPT, UPT, UR41, 0x20, URZ ;  /* 0x0000002029097890 */ /* 0x000fe2000fffe0ff */
[----:B------:R-:W-:Y:S01]  /*7940*/  R2UR UR12, R62 ;  /* 0x000000003e0c72ca */ /* 0x000fe200000e0000 */
[----:B------:R-:W-:Y:S01]  /*7950*/  UIADD3 UR8, UPT, UPT, UR49, 0x1200, URZ ;  /* 0x0000120031087890 */ /* 0x000fe2000fffe0ff */
[----:B------:R-:W-:Y:S01]  /*7960*/  R2UR UR13, R63 ;  /* 0x000000003f0d72ca */ /* 0x000fe200000e0000 */
[----:B-1----:R-:W-:Y:S04]  /*7970*/  UIADD3 UR4, UP0, UPT, UR6, 0x780, URZ ;  /* 0x0000078006047890 */ /* 0x002fe8000ff1e0ff */
[----:B------:R-:W-:Y:S09]  /*7980*/  UIADD3.X UR5, UPT, UPT, URZ, UR7, URZ, UP0, !UPT ;  /* 0x00000007ff057290 */ /* 0x000ff200087fe4ff */
[----:B------:R1:W-:Y:S01]  /*7990*/  UTMASTG.5D.IM2COL [UR8], [UR4] ;  /* 0x00000008040073b5 */ /* 0x0003e20008060000 */
[----:B------:R0:W-:Y:S01]  /*79a0*/  UTMACMDFLUSH ;  /* 0x00000000000079b7 */ /* 0x0001e20000000000 */
[----:B-1----:R-:W-:Y:S04]  /*79b0*/  DEPBAR.LE SB0, 0x1 ;  /* 0x000080400000791a */ /* 0x002fe80000000000 */
.L_x_112:
[----:B------:R-:W-:Y:S05]  /*79c0*/  BSYNC.RECONVERGENT B0 ;  /* 0x0000000000007941 */ /* 0x000fea0003800200 */
.L_x_111:
[----:B------:R-:W-:Y:S01]  /*79d0*/  BAR.SYNC.DEFER_BLOCKING 0x1, 0x80 ;  /* 0x0042000000007b1d */ /* 0x000fe20000010000 */
[----:B------:R-:W-:Y:S04]  /*79e0*/  UIADD3 UR4, UPT, UPT, UR50, 0x1, URZ ;  /* 0x0000000132047890 */ /* 0x000fe8000fffe0ff */
[----:B------:R-:W-:Y:S04]  /*79f0*/  UISETP.NE.AND UP0, UPT, UR4, 0x4, UPT ;  /* 0x000000040400788c */ /* 0x000fe8000bf05270 */
[----:B------:R-:W-:Y:S01]  /*7a00*/  USEL UR40, UR4, URZ, UP0 ;  /* 0x000000ff04287287 */ /* 0x000fe20008000000 */
[----:B------:R1:W-:Y:S01]  /*7a10*/  @P6 SYNCS.ARRIVE.TRANS64.RED.A1T0 RZ, [R0+URZ], RZ ;  /* 0x000000ff00ff69a7 */ /* 0x0003e200081004ff */
[----:B------:R-:W-:Y:S01]  /*7a20*/  BSSY B1, `(.L_x_113) ;  /* 0x0000014000017945 */ /* 0x000fe20003800000 */
[----:B------:R-:W4:Y:S02]  /*7a30*/  @P6 SYNCS.PHASECHK.TRANS64.TRYWAIT P0, [R2+URZ+0x80], R3 ;  /* 0x00008003020065a7 */ /* 0x000f2400080011ff */
[----:B----4-:R-:W-:Y:S01]  /*7a40*/  @P6 SEL R73, RZ, 0x1, !P0 ;  /* 0x00000001ff496807 */ /* 0x010fe20004000000 */
[----:B-1----:R-:W-:Y:S06]  /*7a50*/  @!P6 BRA `(.L_x_114) ;  /* 0x000000000040e947 */ /* 0x002fec0003800000 */
[----:B------:R-:W-:Y:S01]  /*7a60*/  ISETP.NE.AND P1, PT, R74, RZ, PT ;  /* 0x000000ff4a00720c */ /* 0x000fe20003f25270 */
[----:B------:R-:W-:Y:S01]  /*7a70*/  BSSY B0, `(.L_x_115) ;  /* 0x0000009000007945 */ /* 0x000fe20003800000 */
[----:B------:R-:W-:Y:S11]  /*7a80*/  ISETP.NE.AND P0, PT, R73, RZ, PT ;  /* 0x000000ff4900720c */ /* 0x000ff60003f05270 */
[----:B------:R-:W-:Y:S05]  /*7a90*/  @P1 IMAD R3, R71, 0x1000, R72 ;  /* 0x0000100047031824 */ /* 0x000fea00078e0248 */
[----:B------:R-:W-:Y:S05]  /*7aa0*/  @P1 IADD3 R0, PT, PT, R3, UR49, RZ ;  /* 0x0000003103001c10 */ /* 0x000fea000fffe0ff */
[----:B------:R-:W-:Y:S01]  /*7ab0*/  @P1 IMAD.IADD R0, R61, 0x1, R0 ;  /* 0x000000013d001824 */ /* 0x000fe200078e0200 */
[----:B------:R-:W-:Y:S06]  /*7ac0*/  @P0 BRA `(.L_x_116) ;  /* 0x00000000000c0947 */ /* 0x000fec0003800000 */
[----:B------:R-:W-:Y:S04]  /*7ad0*/  SHF.L.U32 R4, R46, 0x1f, RZ ;  /* 0x0000001f2e047819 */ /* 0x000fe800000006ff */
[----:B------:R-:W1:Y:S02]  /*7ae0*/  SYNCS.PHASECHK.TRANS64.TRYWAIT P0, [R2+URZ+0x80], R4 ;  /* 0x00008004020075a7 */ /* 0x000e6400080011ff */
[----:B-1----:R-:W-:Y:S05]  /*7af0*/  @!P0 BRA `(.L_x_117) ;  /* 0x0000001c00a08947 */ /* 0x002fea0003800000 */
.L_x_116:
[----:B------:R-:W-:Y:S05]  /*7b00*/  BSYNC B0 ;  /* 0x0000000000007941 */ /* 0x000fea0003800000 */
.L_x_115:
[----:B------:R-:W-:Y:S02]  /*7b10*/  ISETP.NE.AND P0, PT, R74, RZ, PT ;  /* 0x000000ff4a00720c */ /* 0x000fe40003f05270 */
[----:B------:R-:W-:Y:S11]  /*7b20*/  IADD3 R71, PT, PT, R71, 0x1, RZ ;  /* 0x0000000147477810 */ /* 0x000ff60007ffe0ff */
[----:B------:R-:W-:Y:S05]  /*7b30*/  @P0 WARPSYNC.ALL ;  /* 0x0000000000000948 */ /* 0x000fea0003800000 */
[----:B------:R4:W1:Y:S04]  /*7b40*/  @P0 LDSM.16.M88.4 R28, [R3+UR49+0x200] ;  /* 0x00020031031c083b */ /* 0x0008680008000200 */
[----:B------:R4:W1:Y:S02]  /*7b50*/  @P0 LDSM.16.M88.4 R36, [R0+0x200] ;  /* 0x000200000024083b */ /* 0x0008640000000200 */
.L_x_114:
[----:B------:R-:W-:Y:S05]  /*7b60*/  BSYNC B1 ;  /* 0x0000000000017941 */ /* 0x000fea0003800000 */
.L_x_113:
[----:B----4-:R-:W-:Y:S05]  /*7b70*/  VIADD R0, R25, 0x40 ;  /* 0x0000004019007836 */ /* 0x010fea0000000000 */
[----:B------:R-:W-:Y:S04]  /*7b80*/  SHF.R.U32.HI R0, RZ, 0x15, R0 ;  /* 0x00000015ff007819 */ /* 0x000fe80000011600 */
[----:B------:R-:W-:Y:S11]  /*7b90*/  LOP3.LUT P0, RZ, R0, 0x3, R50, 0x48, !PT ;  /* 0x0000000300ff7812 */ /* 0x000ff60007804832 */
[----:B------:R-:W-:Y:S02]  /*7ba0*/  @!UPT UIADD3 URZ, UPT, UPT, URZ, URZ, URZ ;  /* 0x000000fffffff290 */ /* 0x000fe4000fffe0ff */
[----:B------:R-:W-:Y:S05]  /*7bb0*/  @!P0 BRA `(.L_x_118) ;  /* 0x0000000000408947 */ /* 0x000fea0003800000 */
[----:B------:R-:W4:Y:S01]  /*7bc0*/  LDCU.64 UR8, c[0x4][0x70] ;  /* 0x01000e00ff0877ac */ /* 0x000f220008000a00 */
[----:B------:R-:W-:Y:S01]  /*7bd0*/  MOV R3, 0x0 ;  /* 0x0000000000037802 */ /* 0x000fe20000000f00 */
[----:B------:R-:W-:Y:S02]  /*7be0*/  HFMA2 R12, -RZ, RZ, 0, 5.9604644775390625e-08 ;  /* 0x00000001ff0c7431 */ /* 0x000fe400000001ff */
[----:B---3--:R-:W-:Y:S02]  /*7bf0*/  IMAD.MOV.U32 R8, RZ, RZ, 0x192 ;  /* 0x00000192ff087424 */ /* 0x008fe400078e00ff */
[----:B------:R-:W-:Y:S01]  /*7c00*/  IMAD.MOV.U32 R13, RZ, RZ, RZ ;  /* 0x000000ffff0d7224 */ /* 0x000fe200078e00ff */
[----:B------:R-:W3:Y:S01]  /*7c10*/  LDCU.64 UR6, c[0x4][0x78] ;  /* 0x01000f00ff0677ac */ /* 0x000ee20008000a00 */
[----:B-1----:R-:W1:Y:S01]  /*7c20*/  LDC.64 R2, c[0x4][R3] ;  /* 0x0100000003027b82 */ /* 0x002e620000000a00 */
[----:B------:R-:W5:Y:S01]  /*7c30*/  LDCU.64 UR4, c[0x4][0x10] ;  /* 0x01000200ff0477ac */ /* 0x000f620008000a00 */
[----:B----4-:R-:W-:Y:S01]  /*7c40*/  MOV R5, UR9 ;  /* 0x0000000900057c02 */ /* 0x010fe20008000f00 */
[----:B------:R-:W-:Y:S01]  /*7c50*/  IMAD.U32 R4, RZ, RZ, UR8 ;  /* 0x00000008ff047e24 */ /* 0x000fe2000f8e00ff */
[----:B---3--:R-:W-:Y:S01]  /*7c60*/  MOV R7, UR7 ;  /* 0x0000000700077c02 */ /* 0x008fe20008000f00 */
[----:B------:R-:W-:Y:S01]  /*7c70*/  IMAD.U32 R6, RZ, RZ, UR6 ;  /* 0x00000006ff067e24 */ /* 0x000fe2000f8e00ff */
[----:B-----5:R-:W-:Y:S01]  /*7c80*/  MOV R11, UR5 ;  /* 0x00000005000b7c02 */ /* 0x020fe20008000f00 */
[----:B------:R-:W-:Y:S02]  /*7c90*/  IMAD.U32 R10, RZ, RZ, UR4 ;  /* 0x00000004ff0a7e24 */ /* 0x000fe4000f8e00ff */
[----:B------:R-:W-:Y:S07]  /*7ca0*/  LEPC R20, `(.L_x_118) ;  /* 0x000000001014794e */ /* 0x000fee0000000000 */
[----:B-12---:R-:W-:Y:S05]  /*7cb0*/  CALL.ABS.NOINC R2 ;  /* 0x0000000002007343 */ /* 0x006fea0003c00000 */
.L_x_118:
[----:B------:R-:W-:Y:S01]  /*7cc0*/  ISETP.NE.AND P6, PT, R67, RZ, PT ;  /* 0x000000ff4300720c */ /* 0x000fe20003fc5270 */
[----:B------:R-:W-:Y:S05]  /*7cd0*/  WARPSYNC.ALL ;  /* 0x0000000000007948 */ /* 0x000fea0003800000 */
[----:B------:R-:W-:Y:S01]  /*7ce0*/  R2UR UR4, R25 ;  /* 0x00000000190472ca */ /* 0x000fe200000e0000 */
[--C-:B-1----:R-:W-:Y:S01]  /*7cf0*/  HADD2.F32 R3, -RZ, R28.reuse.H0_H0 ;  /* 0x2000001cff037230 */ /* 0x102fe20000004100 */
[----:B------:R-:W-:Y:S01]  /*7d00*/  ISETP.NE.AND P0, PT, R48, RZ, PT ;  /* 0x000000ff3000720c */ /* 0x000fe20003f05270 */
[--C-:B------:R-:W-:Y:S01]  /*7d10*/  HADD2.F32 R20, -RZ, R29.reuse.H0_H0 ;  /* 0x2000001dff147230 */ /* 0x100fe20000004100 */
[----:B------:R-:W-:Y:S01]  /*7d20*/  BSSY.RECONVERGENT B0, `(.L_x_119) ;  /* 0x0000054000007945 */ /* 0x000fe20003800200 */
[----:B------:R-:W-:Y:S08]  /*7d30*/  HADD2.F32 R21, -RZ, R29.H1_H1 ;  /* 0x3000001dff157230 */ /* 0x000ff00000004100 */
[----:B---3--:R-:W1:Y:S02]  /*7d40*/  LDTM.16dp256bit.x4 R4, tmem[UR4+0x40] ;  /* 0x00004004000479ee */ /* 0x008e640008120000 */
[C---:B-1----:R-:W-:Y:S01]  /*7d50*/  FMUL R0, R24.reuse, R4 ;  /* 0x0000000418007220 */ /* 0x042fe20000400000 */
[----:B------:R-:W-:Y:S02]  /*7d60*/  HADD2.F32 R4, -RZ, R28.H1_H1 ;  /* 0x3000001cff047230 */ /* 0x000fe40000004100 */
[C---:B------:R-:W-:Y:S01]  /*7d70*/  FMUL R2, R24.reuse, R5 ;  /* 0x0000000518027220 */ /* 0x040fe20000400000 */
[C---:B------:R-:W-:Y:S01]  /*7d80*/  FMUL R7, R24.reuse, R7 ;  /* 0x0000000718077220 */ /* 0x040fe20000400000 */
[C---:B------:R-:W-:Y:S01]  /*7d90*/  FFMA R0, R27.reuse, R3, R0 ;  /* 0x000000031b007223 */ /* 0x040fe20000000000 */
[C---:B------:R-:W-:Y:S01]  /*7da0*/  FMUL R3, R24.reuse, R6 ;  /* 0x0000000618037220 */ /* 0x040fe20000400000 */
[C---:B------:R-:W-:Y:S01]  /*7db0*/  FFMA R2, R27.reuse, R4, R2 ;  /* 0x000000041b027223 */ /* 0x040fe20000000002 */
[C---:B------:R-:W-:Y:S01]  /*7dc0*/  FMUL R4, R24.reuse, R8 ;  /* 0x0000000818047220 */ /* 0x040fe20000400000 */
[C---:B------:R-:W-:Y:S01]  /*7dd0*/  FMUL R8, R24.reuse, R12 ;  /* 0x0000000c18087220 */ /* 0x040fe20000400000 */
[----:B------:R-:W-:Y:S01]  /*7de0*/  FMUL R12, R24, R16 ;  /* 0x00000010180c7220 */ /* 0x000fe20000400000 */
[C---:B------:R-:W-:Y:S01]  /*7df0*/  FFMA R3, R27.reuse, R20, R3 ;  /* 0x000000141b037223 */ /* 0x040fe20000000003 */
[----:B------:R-:W-:Y:S01]  /*7e00*/  F2FP.F16.F32.PACK_AB R32, R2, R0 ;  /* 0x000000000220723e */ /* 0x000fe200000000ff */
[--C-:B------:R-:W-:Y:S02]  /*7e10*/  HADD2.F32 R16, -RZ, R30.reuse.H0_H0 ;  /* 0x2000001eff107230 */ /* 0x100fe40000004100 */
[C---:B------:R-:W-:Y:S01]  /*7e20*/  FMUL R5, R24.reuse, R9 ;  /* 0x0000000918057220 */ /* 0x040fe20000400000 */
[----:B------:R-:W-:Y:S02]  /*7e30*/  HADD2.F32 R0, -RZ, R30.H1_H1 ;  /* 0x3000001eff007230 */ /* 0x000fe40000004100 */
[C---:B------:R-:W-:Y:S01]  /*7e40*/  FFMA R7, R27.reuse, R21, R7 ;  /* 0x000000151b077223 */ /* 0x040fe20000000007 */
[--C-:B------:R-:W-:Y:S02]  /*7e50*/  HADD2.F32 R2, -RZ, R31.reuse.H0_H0 ;  /* 0x2000001fff027230 */ /* 0x100fe40000004100 */
[C---:B------:R-:W-:Y:S01]  /*7e60*/  FMUL R6, R24.reuse, R10 ;  /* 0x0000000a18067220 */ /* 0x040fe20000400000 */
[C---:B------:R-:W-:Y:S01]  /*7e70*/  FFMA R4, R27.reuse, R16, R4 ;  /* 0x000000101b047223 */ /* 0x040fe20000000004 */
[----:B------:R-:W-:Y:S01]  /*7e80*/  FFMA R5, R27, R0, R5 ;  /* 0x000000001b057223 */ /* 0x000fe20000000005 */
[----:B------:R-:W-:Y:S01]  /*7e90*/  F2FP.F16.F32.PACK_AB R33, R7, R3 ;  /* 0x000000030721723e */ /* 0x000fe200000000ff */
[----:B------:R-:W-:Y:S02]  /*7ea0*/  HADD2.F32 R16, -RZ, R31.H1_H1 ;  /* 0x3000001fff107230 */ /* 0x000fe40000004100 */
        /* <DEDUP_REMOVED lines=9> */
[C---:B------:R-:W-:Y:S01]  /*7f40*/  FFMA R8, R27.reuse, R0, R8 ;  /* 0x000000001b087223 */ /* 0x040fe20000000008 */
[C---:B------:R-:W-:Y:S01]  /*7f50*/  FFMA R9, R27.reuse, R2, R9 ;  /* 0x000000021b097223 */ /* 0x040fe20000000009 */
[----:B------:R-:W-:Y:S02]  /*7f60*/  HADD2.F32 R0, -RZ, R37.H1_H1 ;  /* 0x30000025ff007230 */ /* 0x000fe40000004100 */
[----:B------:R-:W-:Y:S01]  /*7f70*/  FFMA R10, R27, R3, R10 ;  /* 0x000000031b0a7223 */ /* 0x000fe2000000000a */
[----:B------:R-:W-:Y:S01]  /*7f80*/  F2FP.F16.F32.PACK_AB R35, R11, R6 ;  /* 0x000000060b23723e */ /* 0x000fe200000000ff */
[C---:B------:R-:W-:Y:S01]  /*7f90*/  FMUL R15, R24.reuse, R15 ;  /* 0x0000000f180f7220 */ /* 0x040fe20000400000 */
[--C-:B------:R-:W-:Y:S02]  /*7fa0*/  HADD2.F32 R2, -RZ, R38.reuse.H0_H0 ;  /* 0x20000026ff027230 */ /* 0x100fe40000004100 */
[C---:B------:R-:W-:Y:S01]  /*7fb0*/  FMUL R13, R24.reuse, R17 ;  /* 0x00000011180d7220 */ /* 0x040fe20000400000 */
[----:B------:R-:W-:Y:S01]  /*7fc0*/  HADD2.F32 R3, -RZ, R38.H1_H1 ;  /* 0x30000026ff037230 */ /* 0x000fe20000004100 */
[----:B------:R1:W-:Y:S01]  /*7fd0*/  STSM.16.M88.4 [R69+0x2200], R32 ;  /* 0x0022002045007844 */ /* 0x0003e20000000200 */
[----:B------:R-:W-:Y:S01]  /*7fe0*/  F2FP.F16.F32.PACK_AB R8, R9, R8 ;  /* 0x000000080908723e */ /* 0x000fe200000000ff */
[--C-:B------:R-:W-:Y:S02]  /*7ff0*/  HADD2.F32 R4, -RZ, R39.reuse.H0_H0 ;  /* 0x20000027ff047230 */ /* 0x100fe40000004100 */
[C---:B------:R-:W-:Y:S01]  /*8000*/  FMUL R14, R24.reuse, R18 ;  /* 0x00000012180e7220 */ /* 0x040fe20000400000 */
[----:B------:R-:W-:Y:S02]  /*8010*/  HADD2.F32 R5, -RZ, R39.H1_H1 ;  /* 0x30000027ff057230 */ /* 0x000fe40000004100 */
[C---:B------:R-:W-:Y:S01]  /*8020*/  FFMA R15, R27.reuse, R0, R15 ;  /* 0x000000001b0f7223 */ /* 0x040fe2000000000f */
[----:B------:R-:W-:Y:S01]  /*8030*/  MOV R0, UR40 ;  /* 0x0000002800007c02 */ /* 0x000fe20008000f00 */
        /* <DEDUP_REMOVED lines=18> */
[----:B---3--:R-:W3:Y:S01]  /*8160*/  FENCE.VIEW.ASYNC.S ;  /* 0x00000000000073c6 */ /* 0x008ee20000000000 */
[----:B------:R-:W-:Y:S01]  /*8170*/  @P6 PRMT R0, R75, 0x654, R0 ;  /* 0x000006544b006816 */ /* 0x000fe20000000000 */
[----:B---3--:R-:W-:Y:S06]  /*8180*/  BAR.SYNC.DEFER_BLOCKING 0x1, 0x80 ;  /* 0x0042000000007b1d */ /* 0x008fec0000010000 */
[----:B------:R-:W-:Y:S05]  /*8190*/  @P0 BRA `(.L_x_120) ;  /* 0x0000000000300947 */ /* 0x000fea0003800000 */
[----:B------:R-:W3:Y:S01]  /*81a0*/  LDCU.64 UR6, c[0x0][0x348] ;  /* 0x00006900ff0677ac */ /* 0x000ee20008000a00 */
[----:B------:R-:W-:Y:S02]  /*81b0*/  R2UR UR10, R65 ;  /* 0x00000000410a72ca */ /* 0x000fe400000e0000 */
[----:B------:R-:W-:Y:S01]  /*81c0*/  R2UR UR11, R64 ;  /* 0x00000000400b72ca */ /* 0x000fe200000e0000 */
[----:B------:R-:W-:Y:S01]  /*81d0*/  UIADD3 UR9, UPT, UPT, UR41, 0x40, URZ ;  /* 0x0000004029097890 */ /* 0x000fe2000fffe0ff */
[----:B------:R-:W-:Y:S01]  /*81e0*/  R2UR UR12, R62 ;  /* 0x000000003e0c72ca */ /* 0x000fe200000e0000 */
[----:B------:R-:W-:Y:S01]  /*81f0*/  UIADD3 UR8, UPT, UPT, UR49, 0x2200, URZ ;  /* 0x0000220031087890 */ /* 0x000fe2000fffe0ff */
[----:B------:R-:W-:Y:S01]  /*8200*/  R2UR UR13, R63 ;  /* 0x000000003f0d72ca */ /* 0x000fe200000e0000 */
[----:B---3--:R-:W-:Y:S04]  /*8210*/  UIADD3 UR4, UP0, UPT, UR6, 0x780, URZ ;  /* 0x0000078006047890 */ /* 0x008fe8000ff1e0ff */
[----:B------:R-:W-:Y:S09]  /*8220*/  UIADD3.X UR5, UPT, UPT, URZ, UR7, URZ, UP0, !UPT ;  /* 0x00000007ff057290 */ /* 0x000ff200087fe4ff */
[----:B------:R3:W-:Y:S01]  /*8230*/  UTMASTG.5D.IM2COL [UR8], [UR4] ;  /* 0x00000008040073b5 */ /* 0x0007e20008060000 */
[----:B------:R0:W-:Y:S01]  /*8240*/  UTMACMDFLUSH ;  /* 0x00000000000079b7 */ /* 0x0001e20000000000 */
[----:B---3--:R-:W-:Y:S04]  /*8250*/  DEPBAR.LE SB0, 0x1 ;  /* 0x000080400000791a */ /* 0x008fe80000000000 */
.L_x_120:
[----:B------:R-:W-:Y:S05]  /*8260*/  BSYNC.RECONVERGENT B0 ;  /* 0x0000000000007941 */ /* 0x000fea0003800200 */
.L_x_119:
        /* <DEDUP_REMOVED lines=8> */
[----:B---3--:R-:W-:Y:S06]  /*82f0*/  @!P6 BRA `(.L_x_122) ;  /* 0x000000000040e947 */ /* 0x008fec0003800000 */
        /* <DEDUP_REMOVED lines=8> */
[----:B------:R-:W3:Y:S02]  /*8380*/  SYNCS.PHASECHK.TRANS64.TRYWAIT P0, [R3+URZ+0x80], R0 ;  /* 0x00008000030075a7 */ /* 0x000ee400080011ff */
[----:B---3--:R-:W-:Y:S05]  /*8390*/  @!P0 BRA `(.L_x_125) ;  /* 0x00000014008c8947 */ /* 0x008fea0003800000 */
.L_x_124:
[----:B------:R-:W-:Y:S05]  /*83a0*/  BSYNC B0 ;  /* 0x0000000000007941 */ /* 0x000fea0003800000 */
.L_x_123:
[----:B------:R-:W-:Y:S11]  /*83b0*/  ISETP.NE.AND P0, PT, R74, RZ, PT ;  /* 0x000000ff4a00720c */ /* 0x000ff60003f05270 */
[----:B------:R-:W-:Y:S02]  /*83c0*/  @!UPT UIADD3 URZ, UPT, UPT, URZ, URZ, URZ ;  /* 0x000000fffffff290 */ /* 0x000fe4000fffe0ff */
[----:B------:R-:W-:Y:S05]  /*83d0*/  @P0 WARPSYNC.ALL ;  /* 0x0000000000000948 */ /* 0x000fea0003800000 */
[----:B------:R4:W1:Y:S04]  /*83e0*/  @P0 LDSM.16.M88.4 R28, [R71+UR49+0x200] ;  /* 0x00020031471c083b */ /* 0x0008680008000200 */
[----:B------:R4:W1:Y:S02]  /*83f0*/  @P0 LDSM.16.M88.4 R36, [R2+0x200] ;  /* 0x000200000224083b */ /* 0x0008640000000200 */
.L_x_122:
[----:B------:R-:W-:Y:S05]  /*8400*/  BSYNC B1 ;  /* 0x0000000000017941 */ /* 0x000fea0003800000 */
.L_x_121:
[----:B---3--:R-:W-:Y:S05]  /*8410*/  VIADD R0, R25, 0x60 ;  /* 0x0000006019007836 */ /* 0x008fea0000000000 */
[----:B------:R-:W-:Y:S04]  /*8420*/  SHF.R.U32.HI R0, RZ, 0x15, R0 ;  /* 0x00000015ff007819 */ /* 0x000fe80000011600 */
[----:B------:R-:W-:Y:S11]  /*8430*/  LOP3.LUT P0, RZ, R0, 0x3, R50, 0x48, !PT ;  /* 0x0000000300ff7812 */ /* 0x000ff60007804832 */
[----:B------:R-:W-:Y:S02]  /*8440*/  @!UPT UIADD3 URZ, UPT, UPT, URZ, URZ, URZ ;  /* 0x000000fffffff290 */ /* 0x000fe4000fffe0ff */
[----:B------:R-:W-:Y:S05]  /*8450*/  @!P0 BRA `(.L_x_126) ;  /* 0x0000000000408947 */ /* 0x000fea0003800000 */
[----:B------:R-:W3:Y:S01]  /*8460*/  LDCU.64 UR8, c[0x4][0x70] ;  /* 0x01000e00ff0877ac */ /* 0x000ee20008000a00 */
[----:B------:R-:W-:Y:S01]  /*8470*/  MOV R3, 0x0 ;  /* 0x0000000000037802 */ /* 0x000fe20000000f00 */
[----:B------:R-:W-:Y:S02]  /*8480*/  HFMA2 R12, -RZ, RZ, 0, 5.9604644775390625e-08 ;  /* 0x00000001ff0c7431 */ /* 0x000fe400000001ff */
[----:B-1----:R-:W-:Y:S02]  /*8490*/  IMAD.MOV.U32 R8, RZ, RZ, 0x192 ;  /* 0x00000192ff087424 */ /* 0x002fe400078e00ff */
[----:B------:R-:W-:Y:S01]  /*84a0*/  IMAD.MOV.U32 R13, RZ, RZ, RZ ;  /* 0x000000ffff0d7224 */ /* 0x000fe200078e00ff */
[----:B------:R-:W1:Y:S01]  /*84b0*/  LDCU.64 UR6, c[0x4][0x78] ;  /* 0x01000f00ff0677ac */ /* 0x000e620008000a00 */
[----:B----4-:R-:W4:Y:S01]  /*84c0*/  LDC.64 R2, c[0x4][R3] ;  /* 0x0100000003027b82 */ /* 0x010f220000000a00 */
        /* <DEDUP_REMOVED lines=9> */
.L_x_126:
[----:B------:R-:W-:Y:S01]  /*8560*/  ISETP.NE.AND P0, PT, R48, RZ, PT ;  /* 0x000000ff3000720c */ /* 0x000fe20003f05270 */
[----:B------:R-:W-:Y:S05]  /*8570*/  WARPSYNC.ALL ;  /* 0x0000000000007948 */ /* 0x000fea0003800000 */
[----:B------:R-:W-:Y:S01]  /*8580*/  R2UR UR4, R25 ;  /* 0x00000000190472ca */ /* 0x000fe200000e0000 */
[----:B------:R-:W3:Y:S01]  /*8590*/  S2UR UR5, SR_CgaCtaId ;  /* 0x00000000000579c3 */ /* 0x000ee20000008800 */
[--C-:B-1----:R-:W-:Y:S01]  /*85a0*/  HADD2.F32 R0, -RZ, R28.reuse.H0_H0 ;  /* 0x2000001cff007230 */ /* 0x102fe20000004100 */
[----:B------:R-:W-:Y:S01]  /*85b0*/  BSSY.RECONVERGENT B0, `(.L_x_127) ;  /* 0x0000054000007945 */ /* 0x000fe20003800200 */
[----:B----4-:R-:W-:Y:S02]  /*85c0*/  HADD2.F32 R2, -RZ, R28.H1_H1 ;  /* 0x3000001cff027230 */ /* 0x010fe40000004100 */
[--C-:B------:R-:W-:Y:S02]  /*85d0*/  HADD2.F32 R3, -RZ, R29.reuse.H0_H0 ;  /* 0x2000001dff037230 */ /* 0x100fe40000004100 */
[----:B------:R-:W-:Y:S02]  /*85e0*/  HADD2.F32 R20, -RZ, R29.H1_H1 ;  /* 0x3000001dff147230 */ /* 0x000fe40000004100 */
[--C-:B------:R-:W-:Y:S02]  /*85f0*/  HADD2.F32 R21, -RZ, R30.reuse.H0_H0 ;  /* 0x2000001eff157230 */ /* 0x100fe40000004100 */
[----:B------:R-:W-:Y:S01]  /*8600*/  HADD2.F32 R25, -RZ, R30.H1_H1 ;  /* 0x3000001eff197230 */ /* 0x000fe20000004100 */
[----:B------:R-:W1:Y:S01]  /*8610*/  LDTM.16dp256bit.x4 R4, tmem[UR4+0x60] ;  /* 0x00006004000479ee */ /* 0x000e620008120000 */
[----:B------:R-:W-:Y:S01]  /*8620*/  R2UR UR4, R70 ;  /* 0x00000000460472ca */ /* 0x000fe200000e0000 */
[----:B------:R-:W-:Y:S01]  /*8630*/  NOP ;  /* 0x0000000000007918 */ /* 0x000fe20000000000 */
[--C-:B------:R-:W-:Y:S02]  /*8640*/  HADD2.F32 R26, -RZ, R31.reuse.H0_H0 ;  /* 0x2000001fff1a7230 */ /* 0x100fe40000004100 */
[----:B------:R-:W-:Y:S02]  /*8650*/  HADD2.F32 R28, -RZ, R31.H1_H1 ;  /* 0x3000001fff1c7230 */ /* 0x000fe40000004100 */
[--C-:B------:R-:W-:Y:S02]  /*8660*/  HADD2.F32 R29, -RZ, R36.reuse.H0_H0 ;  /* 0x20000024ff1d7230 */ /* 0x100fe40000004100 */
[----:B------:R-:W-:Y:S02]  /*8670*/  HADD2.F32 R30, -RZ, R36.H1_H1 ;  /* 0x30000024ff1e7230 */ /* 0x000fe40000004100 */
[--C-:B------:R-:W-:Y:S02]  /*8680*/  HADD2.F32 R31, -RZ, R37.reuse.H0_H0 ;  /* 0x20000025ff1f7230 */ /* 0x100fe40000004100 */
[----:B------:R-:W-:Y:S01]  /*8690*/  HADD2.F32 R32, -RZ, R37.H1_H1 ;  /* 0x30000025ff207230 */ /* 0x000fe20000004100 */
[----:B------:R-:W-:Y:S01]  /*86a0*/  UIADD3 UR4, UPT, UPT, UR4, 0xf0, URZ ;  /* 0x000000f004047890 */ /* 0x000fe2000fffe0ff */
[--C-:B------:R-:W-:Y:S02]  /*86b0*/  HADD2.F32 R33, -RZ, R38.reuse.H0_H0 ;  /* 0x20000026ff217230 */ /* 0x100fe40000004100 */
[----:B------:R-:W-:Y:S02]  /*86c0*/  HADD2.F32 R34, -RZ, R38.H1_H1 ;  /* 0x30000026ff227230 */ /* 0x000fe40000004100 */
[--C-:B------:R-:W-:Y:S02]  /*86d0*/  HADD2.F32 R35, -RZ, R39.reuse.H0_H0 ;  /* 0x20000027ff237230 */ /* 0x100fe40000004100 */
[----:B------:R-:W-:Y:S02]  /*86e0*/  HADD2.F32 R36, -RZ, R39.H1_H1 ;  /* 0x30000027ff247230 */ /* 0x000fe40000004100 */
[C---:B-1----:R-:W-:Y:S01]  /*86f0*/  FMUL R4, R24.reuse, R4 ;  /* 0x0000000418047220 */ /* 0x042fe20000400000 */
[----:B---3--:R-:W-:Y:S01]  /*8700*/  UPRMT UR4, UR5, 0x654, UR4 ;  /* 0x0000065405047896 */ /* 0x008fe20008000004 */
[C---:B------:R-:W-:Y:S01]  /*8710*/  FMUL R5, R24.reuse, R5 ;  /* 0x0000000518057220 */ /* 0x040fe20000400000 */
[C---:B------:R-:W-:Y:S01]  /*8720*/  FMUL R6, R24.reuse, R6 ;  /* 0x0000000618067220 */ /* 0x040fe20000400000 */
[C---:B------:R-:W-:Y:S01]  /*8730*/  FFMA R4, R27.reuse, R0, R4 ;  /* 0x000000001b047223 */ /* 0x040fe20000000004 */
[C---:B------:R-:W-:Y:S01]  /*8740*/  FMUL R7, R24.reuse, R7 ;  /* 0x0000000718077220 */ /* 0x040fe20000400000 */
[C---:B------:R-:W-:Y:S01]  /*8750*/  FFMA R5, R27.reuse, R2, R5 ;  /* 0x000000021b057223 */ /* 0x040fe20000000005 */
[C---:B------:R-:W-:Y:S01]  /*8760*/  FFMA R6, R27.reuse, R3, R6 ;  /* 0x000000031b067223 */ /* 0x040fe20000000006 */
[C---:B------:R-:W-:Y:S01]  /*8770*/  FMUL R8, R24.reuse, R8 ;  /* 0x0000000818087220 */ /* 0x040fe20000400000 */
[----:B------:R-:W-:Y:S01]  /*8780*/  FFMA R7, R27, R20, R7 ;  /* 0x000000141b077223 */ /* 0x000fe20000000007 */
[----:B------:R-:W-:Y:S01]  /*8790*/  SYNCS.ARRIVE.TRANS64.RED.A1T0 RZ, [UR4], RZ ;  /* 0x000000ffffff79a7 */ /* 0x000fe20008100404 */
[----:B------:R-:W-:Y:S01]  /*87a0*/  F2FP.F16.F32.PACK_AB R4, R5, R4 ;  /* 0x000000040504723e */ /* 0x000fe200000000ff */
[----:B------:R-:W-:Y:S01]  /*87b0*/  FFMA R8, R27, R21, R8 ;  /* 0x000000151b087223 */ /* 0x000fe20000000008 */
[C---:B------:R-:W-:Y:S01]  /*87c0*/  FMUL R9, R24.reuse, R9 ;  /* 0x0000000918097220 */ /* 0x040fe20000400000 */
[----:B------:R-:W-:Y:S01]  /*87d0*/  F2FP.F16.F32.PACK_AB R5, R7, R6 ;  /* 0x000000060705723e */ /* 0x000fe200000000ff */
[C---:B------:R-:W-:Y:S01]  /*87e0*/  FMUL R0, R24.reuse, R10 ;  /* 0x0000000a18007220 */ /* 0x040fe20000400000 */
[C---:B------:R-:W-:Y:S01]  /*87f0*/  FMUL R2, R24.reuse, R11 ;  /* 0x0000000b18027220 */ /* 0x040fe20000400000 */
[C---:B------:R-:W-:Y:S01]  /*8800*/  FMUL R3, R24.reuse, R12 ;  /* 0x0000000c18037220 */ /* 0x040fe20000400000 */
[C---:B------:R-:W-:Y:S01]  /*8810*/  FFMA R9, R27.reuse, R25, R9 ;  /* 0x000000191b097223 */ /* 0x040fe20000000009 */
[C---:B------:R-:W-:Y:S01]  /*8820*/  FMUL R10, R24.reuse, R13 ;  /* 0x0000000d180a7220 */ /* 0x040fe20000400000 */
[C---:B------:R-:W-:Y:S01]  /*8830*/  FFMA R0, R27.reuse, R26, R0 ;  /* 0x0000001a1b007223 */ /* 0x040fe20000000000 */
[C---:B------:R-:W-:Y:S01]  /*8840*/  FMUL R11, R24.reuse, R14 ;  /* 0x0000000e180b7220 */ /* 0x040fe20000400000 */
[C---:B------:R-:W-:Y:S01]  /*8850*/  FFMA R2, R27.reuse, R28, R2 ;  /* 0x0000001c1b027223 */ /* 0x040fe20000000002 */
[C---:B------:R-:W-:Y:S01]  /*8860*/  FMUL R15, R24.reuse, R15 ;  /* 0x0000000f180f7220 */ /* 0x040fe20000400000 */
[C---:B------:R-:W-:Y:S01]  /*8870*/  FMUL R12, R24.reuse, R16 ;  /* 0x00000010180c7220 */ /* 0x040fe20000400000 */
[C---:B------:R-:W-:Y:S01]  /*8880*/  FFMA R3, R27.reuse, R29, R3 ;  /* 0x0000001d1b037223 */ /* 0x040fe20000000003 */
[C---:B------:R-:W-:Y:S01]  /*8890*/  FMUL R13, R24.reuse, R17 ;  /* 0x00000011180d7220 */ /* 0x040fe20000400000 */
[C---:B------:R-:W-:Y:S01]  /*88a0*/  FFMA R10, R27.reuse, R30, R10 ;  /* 0x0000001e1b0a7223 */ /* 0x040fe2000000000a */
[C---:B------:R-:W-:Y:S01]  /*88b0*/  FMUL R14, R24.reuse, R18 ;  /* 0x00000012180e7220 */ /* 0x040fe20000400000 */
[C---:B------:R-:W-:Y:S01]  /*88c0*/  FFMA R11, R27.reuse, R31, R11 ;  /* 0x0000001f1b0b7223 */ /* 0x040fe2000000000b */
[C---:B------:R-:W-:Y:S01]  /*88d0*/  FFMA R15, R27.reuse, R32, R15 ;  /* 0x000000201b0f7223 */ /* 0x040fe2000000000f */
        /* <DEDUP_REMOVED lines=33> */
.L_x_128:
[----:B------:R-:W-:Y:S05]  /*8af0*/  BSYNC.RECONVERGENT B0 ;  /* 0x0000000000007941 */ /* 0x000fea0003800200 */
.L_x_127:
[----:B------:R-:W-:Y:S01]  /*8b00*/  BAR.SYNC.DEFER_BLOCKING 0x1, 0x80 ;  /* 0x0042000000007b1d */ /* 0x000fe20000010000 */
[----:B------:R-:W-:Y:S01]  /*8b10*/  UISETP.NE.AND UP0, UPT, UR53, -0x4, UPT ;  /* 0xfffffffc3500788c */ /* 0x000fe2000bf05270 */
[----:B------:R-:W-:Y:S08]  /*8b20*/  IADD3 R22, PT, PT, R22, 0x1, RZ ;  /* 0x0000000116167810 */ /* 0x000ff00007ffe0ff */
[----:B------:R-:W-:Y:S05]  /*8b30*/  BRA.U !UP0, `(.L_x_129) ;  /* 0x0000000108247547 */ /* 0x000fea000b800000 */
[----:B------:R-:W-:Y:S01]  /*8b40*/  ISETP.NE.AND P0, PT, R67, RZ, PT ;  /* 0x000000ff4300720c */ /* 0x000fe20003f05270 */
[----:B------:R-:W-:Y:S01]  /*8b50*/  IMAD.U32 R0, RZ, RZ, UR50 ;  /* 0x00000032ff007e24 */ /* 0x000fe2000f8e00ff */
[----:B------:R-:W-:Y:S04]  /*8b60*/  UIADD3 UR4, UPT, UPT, UR50, 0x1, URZ ;  /* 0x0000000132047890 */ /* 0x000fe8000fffe0ff */
[----:B------:R-:W-:Y:S04]  /*8b70*/  UISETP.NE.AND UP0, UPT, UR4, 0x4, UPT ;  /* 0x000000040400788c */ /* 0x000fe8000bf05270 */
[----:B------:R-:W-:Y:S03]  /*8b80*/  USEL UR50, UR4, URZ, UP0 ;  /* 0x000000ff04327287 */ /* 0x000fe60008000000 */
[----:B------:R-:W-:Y:S05]  /*8b90*/  @P0 LEA R0, R0, UR49, 0x3 ;  /* 0x0000003100000c11 */ /* 0x000fea000f8e18ff */
[----:B------:R-:W-:Y:S05]  /*8ba0*/  @P0 VIADD R0, R0, 0xa0 ;  /* 0x000000a000000836 */ /* 0x000fea0000000000 */
[----:B------:R-:W-:Y:S04]  /*8bb0*/  @P0 PRMT R0, R75, 0x654, R0 ;  /* 0x000006544b000816 */ /* 0x000fe80000000000 */
[----:B------:R3:W-:Y:S03]  /*8bc0*/  @P0 SYNCS.ARRIVE.TRANS64.RED.A1T0 RZ, [R0+URZ], RZ ;  /* 0x000000ff00ff09a7 */ /* 0x0007e600081004ff */
.L_x_129:
[----:B------:R-:W-:Y:S01]  /*8bd0*/  R2UR UR5, R57 ;  /* 0x00000000390572ca */ /* 0x000fe200000e0000 */
[----:B------:R-:W-:Y:S01]  /*8be0*/  UISETP.NE.AND UP0, UPT, UR62, URZ, UPT ;  /* 0x000000ff3e00728c */ /* 0x000fe2000bf05270 */
[----:B------:R-:W-:Y:S01]  /*8bf0*/  R2UR UR4, R58 ;  /* 0x000000003a0472ca */ /* 0x000fe200000e0000 */
[----:B------:R-:W-:Y:S01]  /*8c00*/  UIADD3 UR53, UPT, UPT, UR53, 0x4, URZ ;  /* 0x0000000435357890 */ /* 0x000fe2000fffe0ff */
[----:B------:R-:W-:Y:S01]  /*8c10*/  ISETP.NE.AND P0, PT, R22, 0x2, PT ;  /* 0x000000021600780c */ /* 0x000fe20003f05270 */
[----:B------:R-:W-:Y:S01]  /*8c20*/  UMOV UR52, UR63 ;  /* 0x0000003f00347c82 */ /* 0x000fe20008000000 */
[----:B------:R-:W-:Y:S02]  /*8c30*/  LOP3.LUT R44, R44, 0x1, RZ, 0x3c, !PT ;  /* 0x000000012c2c7812 */ /* 0x000fe400078e3cff */
[----:B---3--:R-:W-:Y:S02]  /*8c40*/  SEL R0, RZ, 0x1, P0 ;  /* 0x00000001ff007807 */ /* 0x008fe40000000000 */
[----:B------:R-:W-:Y:S02]  /*8c50*/  SEL R22, R22, RZ, P0 ;  /* 0x000000ff16167207 */ /* 0x000fe40000000000 */
[----:B------:R-:W-:Y:S01]  /*8c60*/  LOP3.LUT R45, R45, R0, RZ, 0x3c, !PT ;  /* 0x000000002d2d7212 */ /* 0x000fe200078e3cff */
[----:B------:R-:W-:Y:S02]  /*8c70*/  UIADD3 UR24, UPT, UPT, UR36, UR5, URZ ;  /* 0x0000000524187290 */ /* 0x000fe4000fffe0ff */
[----:B------:R-:W-:Y:S01]  /*8c80*/  UIADD3 UR51, UPT, UPT, UR37, UR4, URZ ;  /* 0x0000000425337290 */ /* 0x000fe2000fffe0ff */
[----:B------:R-:W-:Y:S11]  /*8c90*/  BRA.U UP0, `(.L_x_130) ;  /* 0xffffffcd00307547 */ /* 0x000ff6000b83ffff */
[----:B------:R-:W-:-:S13]  /*8ca0*/  R2UR UR4, R59 ;  /* 0x000000003b0472ca */ /* 0x000fda00000e0000 */
[----:B------:R-:W-:-:S09]  /*8cb0*/  UISETP.NE.AND UP0, UPT, UR4, URZ, UPT ;  /* 0x000000ff0400728c */ /* 0x000fd2000bf05270 */
[----:B------:R-:W-:Y:S05]  /*8cc0*/  BRA.U !UP0, `(.L_x_131) ;  /* 0x0000000108487547 */ /* 0x000fea000b800000 */
[----:B------:R-:W3:Y:S02]  /*8cd0*/  LDCU.64 UR4, c[0x0][0x990] ;  /* 0x00013200ff0477ac */ /* 0x000ee40008000a00 */
[----:B---3--:R-:W-:-:S04]  /*8ce0*/  UISETP.NE.U32.AND UP0, UPT, UR4, URZ, UPT ;  /* 0x000000ff0400728c */ /* 0x008fc8000bf05070 */
[----:B------:R-:W-:-:S09]  /*8cf0*/  UISETP.NE.AND.EX UP0, UPT, UR5, URZ, UPT, UP0 ;  /* 0x000000ff0500728c */ /* 0x000fd2000bf05300 */
[----:B------:R-:W-:Y:S05]  /*8d00*/  BRA.U UP0, `(.L_x_132) ;  /* 0x00000001000c7547 */ /* 0x000fea000b800000 */
[----:B------:R-:W-:-:S13]  /*8d10*/  FSETP.NEU.AND P0, PT, R27, RZ, PT ;  /* 0x000000ff1b00720b */ /* 0x000fda0003f0d000 */
[----:B------:R-:W-:Y:S05]  /*8d20*/  @!P0 EXIT ;  /* 0x000000000000894d */ /* 0x000fea0003800000 */
[----:B------:R-:W-:Y:S05]  /*8d30*/  BRA `(.L_x_131) ;  /* 0x00000000002c7947 */ /* 0x000fea0003800000 */
.L_x_132:
[----:B------:R-:W-:Y:S01]  /*8d40*/  ISETP.NE.AND P0, PT, R66, RZ, PT ;  /* 0x000000ff4200720c */ /* 0x000fe20003f05270 */
[----:B------:R-:W-:-:S12]  /*8d50*/  BSSY.RECONVERGENT B0, `(.L_x_131) ;  /* 0x0000009000007945 */ /* 0x000fd80003800200 */
[----:B------:R-:W-:Y:S05]  /*8d60*/  @P0 BRA `(.L_x_133) ;  /* 0x0000000000140947 */ /* 0x000fea0003800000 */
[----:B------:R-:W3:Y:S02]  /*8d70*/  LDCU.64 UR4, c[0x0][0x988] ;  /* 0x00013100ff0477ac */ /* 0x000ee40008000a00 */
[----:B---3--:R-:W-:-:S04]  /*8d80*/  ISETP.NE.U32.AND P0, PT, RZ, UR4, PT ;  /* 0x00000004ff007c0c */ /* 0x008fc8000bf05070 */
[----:B------:R-:W-:-:S13]  /*8d90*/  ISETP.NE.AND.EX P0, PT, RZ, UR5, PT, P0 ;  /* 0x00000005ff007c0c */ /* 0x000fda000bf05300 */
[----:B------:R-:W-:Y:S05]  /*8da0*/  @!P0 EXIT ;  /* 0x000000000000894d */ /* 0x000fea0003800000 */
[----:B------:R-:W-:Y:S05]  /*8db0*/  BRA `(.L_x_134) ;  /* 0x0000000000087947 */ /* 0x000fea0003800000 */
.L_x_133:
[----:B------:R-:W-:-:S13]  /*8dc0*/  FSETP.NEU.AND P0, PT, R27, RZ, PT ;  /* 0x000000ff1b00720b */ /* 0x000fda0003f0d000 */
[----:B------:R-:W-:Y:S05]  /*8dd0*/  @!P0 EXIT ;  /* 0x000000000000894d */ /* 0x000fea0003800000 */
.L_x_134:
[----:B------:R-:W-:Y:S05]  /*8de0*/  BSYNC.RECONVERGENT B0 ;  /* 0x0000000000007941 */ /* 0x000fea0003800200 */
.L_x_131:
[----:B------:R-:W3:Y:S01]  /*8df0*/  S2UR UR5, SR_CgaCtaId ;  /* 0x00000000000579c3 */ /* 0x000ee20000008800 */
[----:B------:R-:W-:Y:S01]  /*8e00*/  ULEA UR4, UR50, UR49, 0x3 ;  /* 0x0000003132047291 */ /* 0x000fe2000f8e18ff */
[----:B------:R-:W-:-:S04]  /*8e10*/  DEPBAR.LE SB0, 0x0 ;  /* 0x000080000000791a */ /* 0x000fc80000000000 */
[----:B------:R-:W-:-:S04]  /*8e20*/  UIADD3 UR4, UPT, UPT, UR4, 0xa0, URZ ;  /* 0x000000a004047890 */ /* 0x000fc8000fffe0ff */
[----:B---3--:R-:W-:-:S09]  /*8e30*/  UPRMT UR4, UR5, 0x654, UR4 ;  /* 0x0000065405047896 */ /* 0x008fd20008000004 */
[----:B------:R-:W-:Y:S01]  /*8e40*/  SYNCS.ARRIVE.TRANS64.RED.A1T0 RZ, [UR4], RZ ;  /* 0x000000ffffff79a7 */ /* 0x000fe20008100404 */
[----:B------:R-:W-:Y:S05]  /*8e50*/  EXIT ;  /* 0x000000000000794d */ /* 0x000fea0003800000 */
.L_x_25:
[----:B------:R-:W-:Y:S07]  /*8e60*/  MOV R0, UR9 ;  /* 0x0000000900007c02 */ /* 0x000fee0008000f00 */
.L_x_135:
[----:B--2---:R2:W3:Y:S02]  /*8e70*/  SYNCS.PHASECHK.TRANS64.TRYWAIT P0, [R0+URZ+0x40], R5 ;  /* 0x00004005000075a7 */ /* 0x0044e400080011ff */
[----:B---3--:R-:W-:Y:S05]  /*8e80*/  @!P0 NANOSLEEP.SYNCS 0x989680 ;  /* 0x009896800000895d */ /* 0x008fea0003900000 */
[----:B------:R-:W3:Y:S02]  /*8e90*/  @!P0 SYNCS.PHASECHK.TRANS64 P0, [R0+URZ+0x40], R5 ;  /* 0x00004005000085a7 */ /* 0x000ee400080010ff */
[----:B---3--:R-:W-:Y:S05]  /*8ea0*/  @!P0 BRA `(.L_x_135) ;  /* 0xfffffffc00f08947 */ /* 0x008fea000383ffff */
[----:B------:R-:W-:Y:S05]  /*8eb0*/  BRA `(.L_x_24) ;  /* 0xffffff8c00307947 */ /* 0x000fea000383ffff */
.L_x_32:
[----:B------:R-:W-:Y:S07]  /*8ec0*/  MOV R0, UR9 ;  /* 0x0000000900007c02 */ /* 0x000fee0008000f00 */
.L_x_136:
[----:B--2---:R2:W4:Y:S02]  /*8ed0*/  SYNCS.PHASECHK.TRANS64.TRYWAIT P0, [R0+URZ+0x40], R5 ;  /* 0x00004005000075a7 */ /* 0x00452400080011ff */
[----:B----4-:R-:W-:Y:S05]  /*8ee0*/  @!P0 NANOSLEEP.SYNCS 0x989680 ;  /* 0x009896800000895d */ /* 0x010fea0003900000 */
[----:B------:R-:W4:Y:S02]  /*8ef0*/  @!P0 SYNCS.PHASECHK.TRANS64 P0, [R0+URZ+0x40], R5 ;  /* 0x00004005000085a7 */ /* 0x000f2400080010ff */
[----:B----4-:R-:W-:Y:S05]  /*8f00*/  @!P0 BRA `(.L_x_136) ;  /* 0xfffffffc00f08947 */ /* 0x010fea000383ffff */
[----:B------:R-:W-:Y:S05]  /*8f10*/  BRA `(.L_x_31) ;  /* 0xffffff9000c47947 */ /* 0x000fea000383ffff */
.L_x_37:
[----:B-1----:R-:W-:-:S07]  /*8f20*/  MOV R0, UR36 ;  /* 0x0000002400007c02 */ /* 0x002fce0008000f00 */
.L_x_137:
[----:B-1----:R1:W2:Y:S02]  /*8f30*/  SYNCS.PHASECHK.TRANS64.TRYWAIT P0, [R0+URZ+0xd0], R4 ;  /* 0x0000d004000075a7 */ /* 0x0022a400080011ff */
[----:B--2---:R-:W-:Y:S05]  /*8f40*/  @!P0 NANOSLEEP.SYNCS 0x989680 ;  /* 0x009896800000895d */ /* 0x004fea0003900000 */
[----:B------:R-:W2:Y:S02]  /*8f50*/  @!P0 SYNCS.PHASECHK.TRANS64 P0, [R0+URZ+0xd0], R4 ;  /* 0x0000d004000085a7 */ /* 0x000ea400080010ff */
[----:B--2---:R-:W-:Y:S05]  /*8f60*/  @!P0 BRA `(.L_x_137) ;  /* 0xfffffffc00f08947 */ /* 0x004fea000383ffff */
[----:B------:R-:W-:Y:S05]  /*8f70*/  BRA `(.L_x_138) ;  /* 0xffffff9400a07947 */ /* 0x000fea000383ffff */
.L_x_41:
[----:B------:R-:W-:-:S07]  /*8f80*/  MOV R0, UR4 ;  /* 0x0000000400007c02 */ /* 0x000fce0008000f00 */
.L_x_139:
[----:B-1----:R1:W2:Y:S02]  /*8f90*/  SYNCS.PHASECHK.TRANS64.TRYWAIT P0, [R0+URZ], R2 ;  /* 0x00000002000075a7 */ /* 0x0022a400080011ff */
[----:B--2---:R-:W-:Y:S05]  /*8fa0*/  @!P0 NANOSLEEP.SYNCS 0x989680 ;  /* 0x009896800000895d */ /* 0x004fea0003900000 */
[----:B------:R-:W2:Y:S02]  /*8fb0*/  @!P0 SYNCS.PHASECHK.TRANS64 P0, [R0+URZ], R2 ;  /* 0x00000002000085a7 */ /* 0x000ea400080010ff */
[----:B--2---:R-:W-:Y:S05]  /*8fc0*/  @!P0 BRA `(.L_x_139) ;  /* 0xfffffffc00f08947 */ /* 0x004fea000383ffff */
[----:B------:R-:W-:Y:S05]  /*8fd0*/  BRA `(.L_x_140) ;  /* 0xffffff9c00347947 */ /* 0x000fea000383ffff */
.L_x_42:
[----:B------:R-:W-:-:S07]  /*8fe0*/  MOV R0, UR5 ;  /* 0x0000000500007c02 */ /* 0x000fce0008000f00 */
.L_x_141:
[----:B-1----:R1:W2:Y:S02]  /*8ff0*/  SYNCS.PHASECHK.TRANS64.TRYWAIT P0, [R0+URZ], R3 ;  /* 0x00000003000075a7 */ /* 0x0022a400080011ff */
[----:B--2---:R-:W-:Y:S05]  /*9000*/  @!P0 NANOSLEEP.SYNCS 0x989680 ;  /* 0x009896800000895d */ /* 0x004fea0003900000 */
[----:B------:R-:W2:Y:S02]  /*9010*/  @!P0 SYNCS.PHASECHK.TRANS64 P0, [R0+URZ], R3 ;  /* 0x00000003000085a7 */ /* 0x000ea400080010ff */
[----:B--2---:R-:W-:Y:S05]  /*9020*/  @!P0 BRA `(.L_x_141) ;  /* 0xfffffffc00f08947 */ /* 0x004fea000383ffff */
[----:B------:R-:W-:Y:S05]  /*9030*/  BRA `(.L_x_142) ;  /* 0xffffff9c00407947 */ /* 0x000fea000383ffff */
.L_x_43:
[----:B------:R-:W-:-:S07]  /*9040*/  MOV R0, UR5 ;  /* 0x0000000500007c02 */ /* 0x000fce0008000f00 */
.L_x_143:
[----:B-1----:R1:W2:Y:S02]  /*9050*/  SYNCS.PHASECHK.TRANS64.TRYWAIT P0, [R0+URZ], R3 ;  /* 0x00000003000075a7 */ /* 0x0022a400080011ff */
[----:B--2---:R-:W-:Y:S05]  /*9060*/  @!P0 NANOSLEEP.SYNCS 0x989680 ;  /* 0x009896800000895d */ /* 0x004fea0003900000 */
[----:B------:R-:W2:Y:S02]  /*9070*/  @!P0 SYNCS.PHASECHK.TRANS64 P0, [R0+URZ], R3 ;  /* 0x00000003000085a7 */ /* 0x000ea400080010ff */
[----:B--2---:R-:W-:Y:S05]  /*9080*/  @!P0 BRA `(.L_x_143) ;  /* 0xfffffffc00f08947 */ /* 0x004fea000383ffff */
[----:B------:R-:W-:Y:S05]  /*9090*/  BRA `(.L_x_144) ;  /* 0xffffff9c004c7947 */ /* 0x000fea000383ffff */
.L_x_44:
[----:B------:R-:W-:-:S07]  /*90a0*/  MOV R0, UR5 ;  /* 0x0000000500007c02 */ /* 0x000fce0008000f00 */
.L_x_145:
[----:B-1----:R1:W2:Y:S02]  /*90b0*/  SYNCS.PHASECHK.TRANS64.TRYWAIT P0, [R0+URZ], R3 ;  /* 0x00000003000075a7 */ /* 0x0022a400080011ff */
[----:B--2---:R-:W-:Y:S05]  /*90c0*/  @!P0 NANOSLEEP.SYNCS 0x989680 ;  /* 0x009896800000895d */ /* 0x004fea0003900000 */
[----:B------:R-:W2:Y:S02]  /*90d0*/  @!P0 SYNCS.PHASECHK.TRANS64 P0, [R0+URZ], R3 ;  /* 0x00000003000085a7 */ /* 0x000ea400080010ff */
[----:B--2---:R-:W-:Y:S05]  /*90e0*/  @!P0 BRA `(.L_x_145) ;  /* 0xfffffffc00f08947 */ /* 0x004fea000383ffff */
[----:B------:R-:W-:Y:S05]  /*90f0*/  BRA `(.L_x_146) ;  /* 0xffffff9c00587947 */ /* 0x000fea000383ffff */
.L_x_45:
[----:B------:R-:W-:-:S07]  /*9100*/  MOV R0, UR5 ;  /* 0x0000000500007c02 */ /* 0x000fce0008000f00 */
.L_x_147:
[----:B-1----:R1:W2:Y:S02]  /*9110*/  SYNCS.PHASECHK.TRANS64.TRYWAIT P0, [R0+URZ], R3 ;  /* 0x00000003000075a7 */ /* 0x0022a400080011ff */
[----:B--2---:R-:W-:Y:S05]  /*9120*/  @!P0 NANOSLEEP.SYNCS 0x989680 ;  /* 0x009896800000895d */ /* 0x004fea0003900000 */
[----:B------:R-:W2:Y:S02]  /*9130*/  @!P0 SYNCS.PHASECHK.TRANS64 P0, [R0+URZ], R3 ;  /* 0x00000003000085a7 */ /* 0x000ea400080010ff */
[----:B--2---:R-:W-:Y:S05]  /*9140*/  @!P0 BRA `(.L_x_147) ;  /* 0xfffffffc00f08947 */ /* 0x004fea000383ffff */
[----:B------:R-:W-:Y:S05]  /*9150*/  BRA `(.L_x_148) ;  /* 0xffffff9c00647947 */ /* 0x000fea000383ffff */
.L_x_46:
[----:B------:R-:W-:-:S07]  /*9160*/  MOV R0, UR5 ;  /* 0x0000000500007c02 */ /* 0x000fce0008000f00 */
.L_x_149:
[----:B-1----:R1:W2:Y:S02]  /*9170*/  SYNCS.PHASECHK.TRANS64.TRYWAIT P0, [R0+URZ], R3 ;  /* 0x00000003000075a7 */ /* 0x0022a400080011ff */
[----:B--2---:R-:W-:Y:S05]  /*9180*/  @!P0 NANOSLEEP.SYNCS 0x989680 ;  /* 0x009896800000895d */ /* 0x004fea0003900000 */
[----:B------:R-:W2:Y:S02]  /*9190*/  @!P0 SYNCS.PHASECHK.TRANS64 P0, [R0+URZ], R3 ;  /* 0x00000003000085a7 */ /* 0x000ea400080010ff */
[----:B--2---:R-:W-:Y:S05]  /*91a0*/  @!P0 BRA `(.L_x_149) ;  /* 0xfffffffc00f08947 */ /* 0x004fea000383ffff */
[----:B------:R-:W-:Y:S05]  /*91b0*/  BRA `(.L_x_150) ;  /* 0xffffff9c00707947 */ /* 0x000fea000383ffff */
.L_x_47:
[----:B------:R-:W-:-:S07]  /*91c0*/  MOV R0, UR5 ;  /* 0x0000000500007c02 */ /* 0x000fce0008000f00 */
.L_x_151:
[----:B-1----:R1:W2:Y:S02]  /*91d0*/  SYNCS.PHASECHK.TRANS64.TRYWAIT P0, [R0+URZ], R3 ;  /* 0x00000003000075a7 */ /* 0x0022a400080011ff */
[----:B--2---:R-:W-:Y:S05]  /*91e0*/  @!P0 NANOSLEEP.SYNCS 0x989680 ;  /* 0x009896800000895d */ /* 0x004fea0003900000 */
[----:B------:R-:W2:Y:S02]  /*91f0*/  @!P0 SYNCS.PHASECHK.TRANS64 P0, [R0+URZ], R3 ;  /* 0x00000003000085a7 */ /* 0x000ea400080010ff */
[----:B--2---:R-:W-:Y:S05]  /*9200*/  @!P0 BRA `(.L_x_151) ;  /* 0xfffffffc00f08947 */ /* 0x004fea000383ffff */
[----:B------:R-:W-:Y:S05]  /*9210*/  BRA `(.L_x_152) ;  /* 0xffffff9c007c7947 */ /* 0x000fea000383ffff */
.L_x_50:
[----:B------:R-:W-:-:S07]  /*9220*/  MOV R4, UR4 ;  /* 0x0000000400047c02 */ /* 0x000fce0008000f00 */
.L_x_153:
[----:B--2---:R2:W3:Y:S02]  /*9230*/  SYNCS.PHASECHK.TRANS64.TRYWAIT P1, [R4+URZ+0xd8], R6 ;  /* 0x0000d806040075a7 */ /* 0x0044e400080211ff */
[----:B---3--:R-:W-:Y:S05]  /*9240*/  @!P1 NANOSLEEP.SYNCS 0x989680 ;  /* 0x009896800000995d */ /* 0x008fea0003900000 */
[----:B------:R-:W3:Y:S02]  /*9250*/  @!P1 SYNCS.PHASECHK.TRANS64 P1, [R4+URZ+0xd8], R6 ;  /* 0x0000d806040095a7 */ /* 0x000ee400080210ff */
[----:B---3--:R-:W-:Y:S05]  /*9260*/  @!P1 BRA `(.L_x_153) ;  /* 0xfffffffc00f09947 */ /* 0x008fea000383ffff */
[----:B------:R-:W-:Y:S05]  /*9270*/  BRA `(.L_x_154) ;  /* 0xffffff9c00e87947 */ /* 0x000fea000383ffff */
.L_x_51:
[----:B--2---:R-:W-:-:S07]  /*9280*/  MOV R4, UR4 ;  /* 0x0000000400047c02 */ /* 0x004fce0008000f00 */
.L_x_155:
[----:B--2---:R2:W3:Y:S02]  /*9290*/  SYNCS.PHASECHK.TRANS64.TRYWAIT P1, [R4+URZ+0xd0], R5 ;  /* 0x0000d005040075a7 */ /* 0x0044e400080211ff */
[----:B---3--:R-:W-:Y:S05]  /*92a0*/  @!P1 NANOSLEEP.SYNCS 0x989680 ;  /* 0x009896800000995d */ /* 0x008fea0003900000 */
[----:B------:R-:W3:Y:S02]  /*92b0*/  @!P1 SYNCS.PHASECHK.TRANS64 P1, [R4+URZ+0xd0], R5 ;  /* 0x0000d005040095a7 */ /* 0x000ee400080210ff */
[----:B---3--:R-:W-:Y:S05]  /*92c0*/  @!P1 BRA `(.L_x_155) ;  /* 0xfffffffc00f09947 */ /* 0x008fea000383ffff */
[----:B------:R-:W-:Y:S05]  /*92d0*/  BRA `(.L_x_156) ;  /* 0xffffff9c00f07947 */ /* 0x000fea000383ffff */
.L_x_59:
[----:B------:R-:W-:-:S07]  /*92e0*/  MOV R0, UR20 ;  /* 0x0000001400007c02 */ /* 0x000fce0008000f00 */
.L_x_157:
[----:B-1----:R1:W2:Y:S02]  /*92f0*/  SYNCS.PHASECHK.TRANS64.TRYWAIT P0, [R0+URZ+0xd0], R4 ;  /* 0x0000d004000075a7 */ /* 0x0022a400080011ff */
[----:B--2---:R-:W-:Y:S05]  /*9300*/  @!P0 NANOSLEEP.SYNCS 0x989680 ;  /* 0x009896800000895d */ /* 0x004fea0003900000 */
[----:B------:R-:W2:Y:S02]  /*9310*/  @!P0 SYNCS.PHASECHK.TRANS64 P0, [R0+URZ+0xd0], R4 ;  /* 0x0000d004000085a7 */ /* 0x000ea400080010ff */
[----:B--2---:R-:W-:Y:S05]  /*9320*/  @!P0 BRA `(.L_x_157) ;  /* 0xfffffffc00f08947 */ /* 0x004fea000383ffff */
[----:B------:R-:W-:Y:S05]  /*9330*/  BRA `(.L_x_158) ;  /* 0xffffffa400847947 */ /* 0x000fea000383ffff */
.L_x_60:
[----:B------:R-:W-:-:S07]  /*9340*/  MOV R4, UR25 ;  /* 0x0000001900047c02 */ /* 0x000fce0008000f00 */
.L_x_159:
[----:B-1----:R1:W2:Y:S02]  /*9350*/  SYNCS.PHASECHK.TRANS64.TRYWAIT P0, [R4+URZ+0xf0], R0 ;  /* 0x0000f000040075a7 */ /* 0x0022a400080011ff */
[----:B--2---:R-:W-:Y:S05]  /*9360*/  @!P0 NANOSLEEP.SYNCS 0x989680 ;  /* 0x009896800000895d */ /* 0x004fea0003900000 */
[----:B------:R-:W2:Y:S02]  /*9370*/  @!P0 SYNCS.PHASECHK.TRANS64 P0, [R4+URZ+0xf0], R0 ;  /* 0x0000f000040085a7 */ /* 0x000ea400080010ff */
[----:B--2---:R-:W-:Y:S05]  /*9380*/  @!P0 BRA `(.L_x_159) ;  /* 0xfffffffc00f08947 */ /* 0x004fea000383ffff */
[----:B------:R-:W-:Y:S05]  /*9390*/  BRA `(.L_x_160) ;  /* 0xffffffa400a07947 */ /* 0x000fea000383ffff */
.L_x_63:
[----:B-1----:R-:W-:Y:S07]  /*93a0*/  MOV R0, UR18 ;  /* 0x0000001200007c02 */ /* 0x002fee0008000f00 */
.L_x_161:
[----:B-1----:R1:W2:Y:S02]  /*93b0*/  SYNCS.PHASECHK.TRANS64.TRYWAIT P0, [R0+URZ], R5 ;  /* 0x00000005000075a7 */ /* 0x0022a400080011ff */
[----:B--2---:R-:W-:Y:S05]  /*93c0*/  @!P0 NANOSLEEP.SYNCS 0x989680 ;  /* 0x009896800000895d */ /* 0x004fea0003900000 */
[----:B------:R-:W2:Y:S02]  /*93d0*/  @!P0 SYNCS.PHASECHK.TRANS64 P0, [R0+URZ], R5 ;  /* 0x00000005000085a7 */ /* 0x000ea400080010ff */
[----:B--2---:R-:W-:Y:S05]  /*93e0*/  @!P0 BRA `(.L_x_161) ;  /* 0xfffffffc00f08947 */ /* 0x004fea000383ffff */
[----:B------:R-:W-:Y:S05]  /*93f0*/  BRA `(.L_x_62) ;  /* 0xffffffa400c47947 */ /* 0x000fea000383ffff */
.L_x_66:
[----:B------:R-:W-:-:S07]  /*9400*/  MOV R0, UR4 ;  /* 0x0000000400007c02 */ /* 0x000fce0008000f00 */
.L_x_162:
[----:B-1----:R1:W3:Y:S02]  /*9410*/  SYNCS.PHASECHK.TRANS64.TRYWAIT P0, [R0+URZ], R3 ;  /* 0x00000003000075a7 */ /* 0x0022e400080011ff */
[----:B---3--:R-:W-:Y:S05]  /*9420*/  @!P0 NANOSLEEP.SYNCS 0x989680 ;  /* 0x009896800000895d */ /* 0x008fea0003900000 */
[----:B------:R-:W3:Y:S02]  /*9430*/  @!P0 SYNCS.PHASECHK.TRANS64 P0, [R0+URZ], R3 ;  /* 0x00000003000085a7 */ /* 0x000ee400080010ff */
[----:B---3--:R-:W-:Y:S05]  /*9440*/  @!P0 BRA `(.L_x_162) ;  /* 0xfffffffc00f08947 */ /* 0x008fea000383ffff */
[----:B------:R-:W-:Y:S05]  /*9450*/  BRA `(.L_x_163) ;  /* 0xffffffa800c07947 */ /* 0x000fea000383ffff */
.L_x_67:
[----:B------:R-:W-:-:S07]  /*9460*/  MOV R0, UR4 ;  /* 0x0000000400007c02 */ /* 0x000fce0008000f00 */
.L_x_164:
[----:B-1----:R1:W2:Y:S02]  /*9470*/  SYNCS.PHASECHK.TRANS64.TRYWAIT P0, [R0+URZ], R3 ;  /* 0x00000003000075a7 */ /* 0x0022a400080011ff */
[----:B--2---:R-:W-:Y:S05]  /*9480*/  @!P0 NANOSLEEP.SYNCS 0x989680 ;  /* 0x009896800000895d */ /* 0x004fea0003900000 */
[----:B------:R-:W2:Y:S02]  /*9490*/  @!P0 SYNCS.PHASECHK.TRANS64 P0, [R0+URZ], R3 ;  /* 0x00000003000085a7 */ /* 0x000ea400080010ff */
[----:B--2---:R-:W-:Y:S05]  /*94a0*/  @!P0 BRA `(.L_x_164) ;  /* 0xfffffffc00f08947 */ /* 0x004fea000383ffff */
[----:B------:R-:W-:Y:S05]  /*94b0*/  BRA `(.L_x_165) ;  /* 0xffffffa800cc7947 */ /* 0x000fea000383ffff */
.L_x_72:
[----:B------:R-:W-:Y:S07]  /*94c0*/  MOV R0, UR20 ;  /* 0x0000001400007c02 */ /* 0x000fee0008000f00 */
.L_x_166:
[----:B-1----:R1:W2:Y:S02]  /*94d0*/  SYNCS.PHASECHK.TRANS64.TRYWAIT P0, [R0+URZ+0xd0], R2 ;  /* 0x0000d002000075a7 */ /* 0x0022a400080011ff */
[----:B--2---:R-:W-:Y:S05]  /*94e0*/  @!P0 NANOSLEEP.SYNCS 0x989680 ;  /* 0x009896800000895d */ /* 0x004fea0003900000 */
[----:B------:R-:W2:Y:S02]  /*94f0*/  @!P0 SYNCS.PHASECHK.TRANS64 P0, [R0+URZ+0xd0], R2 ;  /* 0x0000d002000085a7 */ /* 0x000ea400080010ff */
[----:B--2---:R-:W-:Y:S05]  /*9500*/  @!P0 BRA `(.L_x_166) ;  /* 0xfffffffc00f08947 */ /* 0x004fea000383ffff */
[----:B------:R-:W-:Y:S05]  /*9510*/  BRA `(.L_x_167) ;  /* 0xffffffb000247947 */ /* 0x000fea000383ffff */
.L_x_75:
[----:B------:R-:W-:Y:S07]  /*9520*/  MOV R0, UR20 ;  /* 0x0000001400007c02 */ /* 0x000fee0008000f00 */
.L_x_168:
[----:B-1----:R1:W2:Y:S02]  /*9530*/  SYNCS.PHASECHK.TRANS64.TRYWAIT P2, [R0+URZ+0xc8], R2 ;  /* 0x0000c802000075a7 */ /* 0x0022a400080411ff */
[----:B--2---:R-:W-:Y:S05]  /*9540*/  @!P2 NANOSLEEP.SYNCS 0x989680 ;  /* 0x009896800000a95d */ /* 0x004fea0003900000 */
[----:B------:R-:W2:Y:S02]  /*9550*/  @!P2 SYNCS.PHASECHK.TRANS64 P2, [R0+URZ+0xc8], R2 ;  /* 0x0000c8020000a5a7 */ /* 0x000ea400080410ff */
[----:B--2---:R-:W-:Y:S05]  /*9560*/  @!P2 BRA `(.L_x_168) ;  /* 0xfffffffc00f0a947 */ /* 0x004fea000383ffff */
[----:B------:R-:W-:Y:S05]  /*9570*/  BRA `(.L_x_74) ;  /* 0xffffffb400887947 */ /* 0x000fea000383ffff */
.L_x_78:
[----:B------:R-:W-:Y:S07]  /*9580*/  MOV R2, UR20 ;  /* 0x0000001400027c02 */ /* 0x000fee0008000f00 */
.L_x_169:
[----:B-1----:R1:W2:Y:S02]  /*9590*/  SYNCS.PHASECHK.TRANS64.TRYWAIT P1, [R2+URZ+0xa0], R8 ;  /* 0x0000a008020075a7 */ /* 0x0022a400080211ff */
[----:B--2---:R-:W-:Y:S05]  /*95a0*/  @!P1 NANOSLEEP.SYNCS 0x989680 ;  /* 0x009896800000995d */ /* 0x004fea0003900000 */
[----:B------:R-:W2:Y:S02]  /*95b0*/  @!P1 SYNCS.PHASECHK.TRANS64 P1, [R2+URZ+0xa0], R8 ;  /* 0x0000a008020095a7 */ /* 0x000ea400080210ff */
[----:B--2---:R-:W-:Y:S05]  /*95c0*/  @!P1 BRA `(.L_x_169) ;  /* 0xfffffffc00f09947 */ /* 0x004fea000383ffff */
[----:B------:R-:W-:Y:S05]  /*95d0*/  BRA `(.L_x_170) ;  /* 0xffffffb8003c7947 */ /* 0x000fea000383ffff */
.L_x_79:
[----:B------:R-:W-:Y:S07]  /*95e0*/  MOV R2, UR20 ;  /* 0x0000001400027c02 */ /* 0x000fee0008000f00 */
.L_x_171:
[----:B-1----:R1:W2:Y:S02]  /*95f0*/  SYNCS.PHASECHK.TRANS64.TRYWAIT P1, [R2+URZ+0xa8], R8 ;  /* 0x0000a808020075a7 */ /* 0x0022a400080211ff */
[----:B--2---:R-:W-:Y:S05]  /*9600*/  @!P1 NANOSLEEP.SYNCS 0x989680 ;  /* 0x009896800000995d */ /* 0x004fea0003900000 */
[----:B------:R-:W2:Y:S02]  /*9610*/  @!P1 SYNCS.PHASECHK.TRANS64 P1, [R2+URZ+0xa8], R8 ;  /* 0x0000a808020095a7 */ /* 0x000ea400080210ff */
[----:B--2---:R-:W-:Y:S05]  /*9620*/  @!P1 BRA `(.L_x_171) ;  /* 0xfffffffc00f09947 */ /* 0x004fea000383ffff */
[----:B------:R-:W-:Y:S05]  /*9630*/  BRA `(.L_x_172) ;  /* 0xffffffb800847947 */ /* 0x000fea000383ffff */
.L_x_80:
[----:B------:R-:W-:Y:S07]  /*9640*/  MOV R2, UR20 ;  /* 0x0000001400027c02 */ /* 0x000fee0008000f00 */
.L_x_173:
[----:B-1----:R1:W2:Y:S02]  /*9650*/  SYNCS.PHASECHK.TRANS64.TRYWAIT P1, [R2+URZ+0xb0], R8 ;  /* 0x0000b008020075a7 */ /* 0x0022a400080211ff */
[----:B--2---:R-:W-:Y:S05]  /*9660*/  @!P1 NANOSLEEP.SYNCS 0x989680 ;  /* 0x009896800000995d */ /* 0x004fea0003900000 */
[----:B------:R-:W2:Y:S02]  /*9670*/  @!P1 SYNCS.PHASECHK.TRANS64 P1, [R2+URZ+0xb0], R8 ;  /* 0x0000b008020095a7 */ /* 0x000ea400080210ff */
[----:B--2---:R-:W-:Y:S05]  /*9680*/  @!P1 BRA `(.L_x_173) ;  /* 0xfffffffc00f09947 */ /* 0x004fea000383ffff */
[----:B------:R-:W-:Y:S05]  /*9690*/  BRA `(.L_x_174) ;  /* 0xffffffb800cc7947 */ /* 0x000fea000383ffff */
.L_x_81:
[----:B------:R-:W-:Y:S07]  /*96a0*/  MOV R0, UR20 ;  /* 0x0000001400007c02 */ /* 0x000fee0008000f00 */
.L_x_175:
[----:B-1----:R1:W2:Y:S02]  /*96b0*/  SYNCS.PHASECHK.TRANS64.TRYWAIT P0, [R0+URZ+0xb8], R8 ;  /* 0x0000b808000075a7 */ /* 0x0022a400080011ff */
[----:B--2---:R-:W-:Y:S05]  /*96c0*/  @!P0 NANOSLEEP.SYNCS 0x989680 ;  /* 0x009896800000895d */ /* 0x004fea0003900000 */
[----:B------:R-:W2:Y:S02]  /*96d0*/  @!P0 SYNCS.PHASECHK.TRANS64 P0, [R0+URZ+0xb8], R8 ;  /* 0x0000b808000085a7 */ /* 0x000ea400080010ff */
[----:B--2---:R-:W-:Y:S05]  /*96e0*/  @!P0 BRA `(.L_x_175) ;  /* 0xfffffffc00f08947 */ /* 0x004fea000383ffff */
[----:B------:R-:W-:Y:S05]  /*96f0*/  BRA `(.L_x_176) ;  /* 0xffffffbc00147947 */ /* 0x000fea000383ffff */
.L_x_83:
[----:B------:R-:W-:-:S07]  /*9700*/  MOV R0, UR20 ;  /* 0x0000001400007c02 */ /* 0x000fce0008000f00 */
.L_x_177:
[----:B--2---:R2:W3:Y:S02]  /*9710*/  SYNCS.PHASECHK.TRANS64.TRYWAIT P0, [R0+URZ+0xa0], R2 ;  /* 0x0000a002000075a7 */ /* 0x0044e400080011ff */
[----:B---3--:R-:W-:Y:S05]  /*9720*/  @!P0 NANOSLEEP.SYNCS 0x989680 ;  /* 0x009896800000895d */ /* 0x008fea0003900000 */
[----:B------:R-:W3:Y:S02]  /*9730*/  @!P0 SYNCS.PHASECHK.TRANS64 P0, [R0+URZ+0xa0], R2 ;  /* 0x0000a002000085a7 */ /* 0x000ee400080010ff */
[----:B---3--:R-:W-:Y:S05]  /*9740*/  @!P0 BRA `(.L_x_177) ;  /* 0xfffffffc00f08947 */ /* 0x008fea000383ffff */
[----:B------:R-:W-:Y:S05]  /*9750*/  BRA `(.L_x_178) ;  /* 0xffffffbc00807947 */ /* 0x000fea000383ffff */
.L_x_84:
[----:B--2---:R-:W-:-:S07]  /*9760*/  MOV R0, UR20 ;  /* 0x0000001400007c02 */ /* 0x004fce0008000f00 */
.L_x_179:
[----:B--2---:R2:W3:Y:S02]  /*9770*/  SYNCS.PHASECHK.TRANS64.TRYWAIT P0, [R0+URZ+0xa8], R2 ;  /* 0x0000a802000075a7 */ /* 0x0044e400080011ff */
[----:B---3--:R-:W-:Y:S05]  /*9780*/  @!P0 NANOSLEEP.SYNCS 0x989680 ;  /* 0x009896800000895d */ /* 0x008fea0003900000 */
[----:B------:R-:W3:Y:S02]  /*9790*/  @!P0 SYNCS.PHASECHK.TRANS64 P0, [R0+URZ+0xa8], R2 ;  /* 0x0000a802000085a7 */ /* 0x000ee400080010ff */
[----:B---3--:R-:W-:Y:S05]  /*97a0*/  @!P0 BRA `(.L_x_179) ;  /* 0xfffffffc00f08947 */ /* 0x008fea000383ffff */
[----:B------:R-:W-:Y:S05]  /*97b0*/  BRA `(.L_x_180) ;  /* 0xffffffbc00707947 */ /* 0x000fea000383ffff */
.L_x_85:
[----:B--2---:R-:W-:-:S07]  /*97c0*/  MOV R0, UR20 ;  /* 0x0000001400007c02 */ /* 0x004fce0008000f00 */
.L_x_181:
[----:B--2---:R2:W3:Y:S02]  /*97d0*/  SYNCS.PHASECHK.TRANS64.TRYWAIT P0, [R0+URZ+0xb0], R2 ;  /* 0x0000b002000075a7 */ /* 0x0044e400080011ff */
[----:B---3--:R-:W-:Y:S05]  /*97e0*/  @!P0 NANOSLEEP.SYNCS 0x989680 ;  /* 0x009896800000895d */ /* 0x008fea0003900000 */
[----:B------:R-:W3:Y:S02]  /*97f0*/  @!P0 SYNCS.PHASECHK.TRANS64 P0, [R0+URZ+0xb0], R2 ;  /* 0x0000b002000085a7 */ /* 0x000ee400080010ff */
[----:B---3--:R-:W-:Y:S05]  /*9800*/  @!P0 BRA `(.L_x_181) ;  /* 0xfffffffc00f08947 */ /* 0x008fea000383ffff */
[----:B------:R-:W-:Y:S05]  /*9810*/  BRA `(.L_x_182) ;  /* 0xffffffbc00607947 */ /* 0x000fea000383ffff */
.L_x_87:
[----:B------:R-:W-:Y:S07]  /*9820*/  MOV R0, UR49 ;  /* 0x0000003100007c02 */ /* 0x000fee0008000f00 */
.L_x_183:
[----:B-1----:R1:W2:Y:S02]  /*9830*/  SYNCS.PHASECHK.TRANS64.TRYWAIT P0, [R0+URZ+0xd0], R2 ;  /* 0x0000d002000075a7 */ /* 0x0022a400080011ff */
[----:B--2---:R-:W-:Y:S05]  /*9840*/  @!P0 NANOSLEEP.SYNCS 0x989680 ;  /* 0x009896800000895d */ /* 0x004fea0003900000 */
[----:B------:R-:W2:Y:S02]  /*9850*/  @!P0 SYNCS.PHASECHK.TRANS64 P0, [R0+URZ+0xd0], R2 ;  /* 0x0000d002000085a7 */ /* 0x000ea400080010ff */
[----:B--2---:R-:W-:Y:S05]  /*9860*/  @!P0 BRA `(.L_x_183) ;  /* 0xfffffffc00f08947 */ /* 0x004fea000383ffff */
[----:B------:R-:W-:Y:S05]  /*9870*/  BRA `(.L_x_184) ;  /* 0xffffffc000447947 */ /* 0x000fea000383ffff */
.L_x_98:
[----:B-1----:R-:W-:Y:S04]  /*9880*/  MOV R2, UR49 ;  /* 0x0000003100027c02 */ /* 0x002fe80008000f00 */
[----:B------:R1:W2:Y:S03]  /*9890*/  SYNCS.PHASECHK.TRANS64.TRYWAIT P1, [R2+URZ+0x80], R3 ;  /* 0x00008003020075a7 */ /* 0x0002a600080211ff */
[----:B--2---:R-:W-:Y:S05]  /*98a0*/  @!P1 NANOSLEEP.SYNCS 0x989680 ;  /* 0x009896800000995d */ /* 0x004fea0003900000 */
[----:B------:R-:W2:Y:S02]  /*98b0*/  @!P1 SYNCS.PHASECHK.TRANS64 P1, [R2+URZ+0x80], R3 ;  /* 0x00008003020095a7 */ /* 0x000ea400080210ff */
[----:B--2---:R-:W-:Y:S05]  /*98c0*/  @!P1 BRA `(.L_x_98) ;  /* 0xfffffffc00ec9947 */ /* 0x004fea000383ffff */
[----:B------:R-:W-:Y:S05]  /*98d0*/  BRA `(.L_x_97) ;  /* 0xffffffd000187947 */ /* 0x000fea000383ffff */
.L_x_100:
[----:B-1----:R1:W4:Y:S02]  /*98e0*/  SYNCS.PHASECHK.TRANS64.TRYWAIT P0, [R70+URZ+0xe0], R0 ;  /* 0x0000e000460075a7 */ /* 0x00232400080011ff */
[----:B----4-:R-:W-:Y:S05]  /*98f0*/  @!P0 NANOSLEEP.SYNCS 0x989680 ;  /* 0x009896800000895d */ /* 0x010fea0003900000 */
[----:B------:R-:W4:Y:S02]  /*9900*/  @!P0 SYNCS.PHASECHK.TRANS64 P0, [R70+URZ+0xe0], R0 ;  /* 0x0000e000460085a7 */ /* 0x000f2400080010ff */
[----:B----4-:R-:W-:Y:S05]  /*9910*/  @!P0 BRA `(.L_x_100) ;  /* 0xfffffffc00f08947 */ /* 0x010fea000383ffff */
[----:B------:R-:W-:Y:S05]  /*9920*/  BRA `(.L_x_99) ;  /* 0xffffffd0003c7947 */ /* 0x000fea000383ffff */
.L_x_109:
[----:B---3--:R3:W4:Y:S02]  /*9930*/  SYNCS.PHASECHK.TRANS64.TRYWAIT P0, [R4+URZ+0x80], R0 ;  /* 0x00008000040075a7 */ /* 0x00872400080011ff */
[----:B----4-:R-:W-:Y:S05]  /*9940*/  @!P0 NANOSLEEP.SYNCS 0x989680 ;  /* 0x009896800000895d */ /* 0x010fea0003900000 */
[----:B------:R-:W4:Y:S02]  /*9950*/  @!P0 SYNCS.PHASECHK.TRANS64 P0, [R4+URZ+0x80], R0 ;  /* 0x00008000040085a7 */ /* 0x000f2400080010ff */
[----:B----4-:R-:W-:Y:S05]  /*9960*/  @!P0 BRA `(.L_x_109) ;  /* 0xfffffffc00f08947 */ /* 0x010fea000383ffff */
[----:B------:R-:W-:Y:S05]  /*9970*/  BRA `(.L_x_108) ;  /* 0xffffffd800347947 */ /* 0x000fea000383ffff */
.L_x_117:
[----:B-1----:R1:W4:Y:S02]  /*9980*/  SYNCS.PHASECHK.TRANS64.TRYWAIT P0, [R2+URZ+0x80], R4 ;  /* 0x00008004020075a7 */ /* 0x00232400080011ff */
[----:B----4-:R-:W-:Y:S05]  /*9990*/  @!P0 NANOSLEEP.SYNCS 0x989680 ;  /* 0x009896800000895d */ /* 0x010fea0003900000 */
[----:B------:R-:W4:Y:S02]  /*99a0*/  @!P0 SYNCS.PHASECHK.TRANS64 P0, [R2+URZ+0x80], R4 ;  /* 0x00008004020085a7 */ /* 0x000f2400080010ff */
[----:B----4-:R-:W-:Y:S05]  /*99b0*/  @!P0 BRA `(.L_x_117) ;  /* 0xfffffffc00f08947 */ /* 0x010fea000383ffff */
[----:B------:R-:W-:Y:S05]  /*99c0*/  BRA `(.L_x_116) ;  /* 0xffffffe0004c7947 */ /* 0x000fea000383ffff */
.L_x_125:
[----:B---3--:R3:W4:Y:S02]  /*99d0*/  SYNCS.PHASECHK.TRANS64.TRYWAIT P0, [R3+URZ+0x80], R0 ;  /* 0x00008000030075a7 */ /* 0x00872400080011ff */
[----:B----4-:R-:W-:Y:S05]  /*99e0*/  @!P0 NANOSLEEP.SYNCS 0x989680 ;  /* 0x009896800000895d */ /* 0x010fea0003900000 */
[----:B------:R-:W4:Y:S02]  /*99f0*/  @!P0 SYNCS.PHASECHK.TRANS64 P0, [R3+URZ+0x80], R0 ;  /* 0x00008000030085a7 */ /* 0x000f2400080010ff */
[----:B----4-:R-:W-:Y:S05]  /*9a00*/  @!P0 BRA `(.L_x_125) ;  /* 0xfffffffc00f08947 */ /* 0x010fea000383ffff */
[----:B------:R-:W-:Y:S05]  /*9a10*/  BRA `(.L_x_124) ;  /* 0xffffffe800607947 */ /* 0x000fea000383ffff */
        .weak           $__internal_0_$__cuda_sm10x_tcgen05_guardrail_trap_col_being_dealloced_not_returned_by_alloc
        .type           $__internal_0_$__cuda_sm10x_tcgen05_guardrail_trap_col_being_dealloced_not_returned_by_alloc,@function
        .size           $__internal_0_$__cuda_sm10x_tcgen05_guardrail_trap_col_being_dealloced_not_returned_by_alloc,($__internal_1_$__cuda_sm10x_tcgen05_guardrail_trap_phase_invalid_during_alloc - $__internal_0_$__cuda_sm10x_tcgen05_guardrail_trap_col_being_dealloced_not_returned_by_alloc)
$__internal_0_$__cuda_sm10x_tcgen05_guardrail_trap_col_being_dealloced_not_returned_by_alloc:
[----:B------:R-:W-:Y:S05]  /*9a20*/  BPT.TRAP 0x1 ;  /* 0x000000040000795c */ /* 0x000fea0000300000 */
[----:B------:R-:W-:-:S04]  /*9a30*/  HFMA2 R3, -RZ, RZ, 0, 0 ;  /* 0x00000000ff037431 */ /* 0x000fc800000001ff */
[----:B------:R-:W-:Y:S05]  /*9a40*/  RET.REL.NODEC R2 `(_ZN7cutlass13device_kernelINS_4conv6kernel13ConvUniversalINS1_16ConvProblemShapeILNS1_8OperatorE0ELi3EEENS1_10collective14CollectiveConvINS1_47MainloopSm100TmaUmmaWarpSpecializedImplicitGemmILS5_0ELi8ELi3ELi1ELi2EN4cute5tupleIJNSA_1CILi2EEENSC_ILi1EEESE_EEEEENSB_IJNSC_ILi64EEENSC_ILi128EEENSB_IJSH_EEEEEENS_6half_tESL_NSA_8TiledMMAINSA_8MMA_AtomIJNSA_20SM100_MMA_F16BF16_SSISL_SL_fLi64ELi128ELNSA_4UMMA5MajorE0ELSQ_0ELNSP_7ScaleInE0ELSR_0EEEEEENSA_6LayoutINSB_IJSE_SE_SE_EEENSB_IJNSC_ILi0EEESW_SW_EEEEENSB_IJNSA_10UnderscoreESZ_SZ_EEEEENS7_6detail27Sm100ImplicitGemmTileTraitsINSA_20SM90_TMA_LOAD_IM2COLENSA_14ComposedLayoutINSA_7SwizzleILi3ELi4ELi3EEENSA_18smem_ptr_flag_bitsILi16EEENSU_INSB_IJNSC_ILi8EEESH_EEENSB_IJSH_SE_EEEEEEEvEENS13_INSA_23SM90_TMA_LOAD_MULTICASTES1E_vEEEENS_8epilogue10collective18CollectiveEpilogueINS1J_23Sm100TmaWarpSpecializedILi4ELi2ELi16ELb1ELb0EEEJSK_NSB_IJNSU_ISH_SE_EENSU_INSC_ILi32EEESE_EEEEESL_NSB_IJNSB_IJllllEEESE_SW_EEESL_S1T_NS1J_6fusion15FusionCallbacksIS1N_NS1U_17LinearCombinationISL_fSL_fLNS_15FloatRoundStyleE2EEESK_S1R_JEEENSA_5SM1004TMEM4LOAD26SM100_TMEM_LOAD_16dp256b4xES14_NS15_INS16_ILi2ELi4ELi3EEES19_NSU_INSB_IJS1A_S1P_EEENSB_IJS1P_SE_EEEEEEENSA_17SM75_U32x4_LDSM_NENSA_21SM90_TMA_STORE_IM2COLES28_NSA_17SM90_U32x4_STSM_NENSA_39AutoVectorizingCopyWithAssumedAlignmentILi128EEEEEEvvEEEEvNT_6ParamsE) ;  /* 0xffffff64026c7950 */ /* 0x000fea0003c3ffff */
        .weak           $__internal_1_$__cuda_sm10x_tcgen05_guardrail_trap_phase_invalid_during_alloc
        .type           $__internal_1_$__cuda_sm10x_tcgen05_guardrail_trap_phase_invalid_during_alloc,@function
        .size           $__internal_1_$__cuda_sm10x_tcgen05_guardrail_trap_phase_invalid_during_alloc,($__internal_2_$__cuda_sm10x_tcgen05_guardrail_trap_unallocated_columns_being_dealloced - $__internal_1_$__cuda_sm10x_tcgen05_guardrail_trap_phase_invalid_during_alloc)
$__internal_1_$__cuda_sm10x_tcgen05_guardrail_trap_phase_invalid_during_alloc:
[----:B------:R-:W-:Y:S05]  /*9a50*/  BPT.TRAP 0x1 ;  /* 0x000000040000795c */ /* 0x000fea0000300000 */
[----:B------:R-:W-:-:S04]  /*9a60*/  MOV R3, 0x0 ;  /* 0x0000000000037802 */ /* 0x000fc80000000f00 */
[----:B------:R-:W-:Y:S05]  /*9a70*/  RET.REL.NODEC R2 `(_ZN7cutlass13device_kernelINS_4conv6kernel13ConvUniversalINS1_16ConvProblemShapeILNS1_8OperatorE0ELi3EEENS1_10collective14CollectiveConvINS1_47MainloopSm100TmaUmmaWarpSpecializedImplicitGemmILS5_0ELi8ELi3ELi1ELi2EN4cute5tupleIJNSA_1CILi2EEENSC_ILi1EEESE_EEEEENSB_IJNSC_ILi64EEENSC_ILi128EEENSB_IJSH_EEEEEENS_6half_tESL_NSA_8TiledMMAINSA_8MMA_AtomIJNSA_20SM100_MMA_F16BF16_SSISL_SL_fLi64ELi128ELNSA_4UMMA5MajorE0ELSQ_0ELNSP_7ScaleInE0ELSR_0EEEEEENSA_6LayoutINSB_IJSE_SE_SE_EEENSB_IJNSC_ILi0EEESW_SW_EEEEENSB_IJNSA_10UnderscoreESZ_SZ_EEEEENS7_6detail27Sm100ImplicitGemmTileTraitsINSA_20SM90_TMA_LOAD_IM2COLENSA_14ComposedLayoutINSA_7SwizzleILi3ELi4ELi3EEENSA_18smem_ptr_flag_bitsILi16EEENSU_INSB_IJNSC_ILi8EEESH_EEENSB_IJSH_SE_EEEEEEEvEENS13_INSA_23SM90_TMA_LOAD_MULTICASTES1E_vEEEENS_8epilogue10collective18CollectiveEpilogueINS1J_23Sm100TmaWarpSpecializedILi4ELi2ELi16ELb1ELb0EEEJSK_NSB_IJNSU_ISH_SE_EENSU_INSC_ILi32EEESE_EEEEESL_NSB_IJNSB_IJllllEEESE_SW_EEESL_S1T_NS1J_6fusion15FusionCallbacksIS1N_NS1U_17LinearCombinationISL_fSL_fLNS_15FloatRoundStyleE2EEESK_S1R_JEEENSA_5SM1004TMEM4LOAD26SM100_TMEM_LOAD_16dp256b4xES14_NS15_INS16_ILi2ELi4ELi3EEES19_NSU_INSB_IJS1A_S1P_EEENSB_IJS1P_SE_EEEEEEENSA_17SM75_U32x4_LDSM_NENSA_21SM90_TMA_STORE_IM2COLES28_NSA_17SM90_U32x4_STSM_NENSA_39AutoVectorizingCopyWithAssumedAlignmentILi128EEEEEEvvEEEEvNT_6ParamsE) ;  /* 0xffffff6402607950 */ /* 0x000fea0003c3ffff */
        .weak           $__internal_2_$__cuda_sm10x_tcgen05_guardrail_trap_unallocated_columns_being_dealloced
        .type           $__internal_2_$__cuda_sm10x_tcgen05_guardrail_trap_unallocated_columns_being_dealloced,@function
        .size           $__internal_2_$__cuda_sm10x_tcgen05_guardrail_trap_unallocated_columns_being_dealloced,(.L_x_186 - $__internal_2_$__cuda_sm10x_tcgen05_guardrail_trap_unallocated_columns_being_dealloced)
$__internal_2_$__cuda_sm10x_tcgen05_guardrail_trap_unallocated_columns_being_dealloced:
[----:B------:R-:W-:Y:S05]  /*9a80*/  BPT.TRAP 0x1 ;  /* 0x000000040000795c */ /* 0x000fea0000300000 */
[----:B------:R-:W-:-:S04]  /*9a90*/  HFMA2 R3, -RZ, RZ, 0, 0 ;  /* 0x00000000ff037431 */ /* 0x000fc800000001ff */
[----:B------:R-:W-:Y:S05]  /*9aa0*/  RET.REL.NODEC R2 `(_ZN7cutlass13device_kernelINS_4conv6kernel13ConvUniversalINS1_16ConvProblemShapeILNS1_8OperatorE0ELi3EEENS1_10collective14CollectiveConvINS1_47MainloopSm100TmaUmmaWarpSpecializedImplicitGemmILS5_0ELi8ELi3ELi1ELi2EN4cute5tupleIJNSA_1CILi2EEENSC_ILi1EEESE_EEEEENSB_IJNSC_ILi64EEENSC_ILi128EEENSB_IJSH_EEEEEENS_6half_tESL_NSA_8TiledMMAINSA_8MMA_AtomIJNSA_20SM100_MMA_F16BF16_SSISL_SL_fLi64ELi128ELNSA_4UMMA5MajorE0ELSQ_0ELNSP_7ScaleInE0ELSR_0EEEEEENSA_6LayoutINSB_IJSE_SE_SE_EEENSB_IJNSC_ILi0EEESW_SW_EEEEENSB_IJNSA_10UnderscoreESZ_SZ_EEEEENS7_6detail27Sm100ImplicitGemmTileTraitsINSA_20SM90_TMA_LOAD_IM2COLENSA_14ComposedLayoutINSA_7SwizzleILi3ELi4ELi3EEENSA_18smem_ptr_flag_bitsILi16EEENSU_INSB_IJNSC_ILi8EEESH_EEENSB_IJSH_SE_EEEEEEEvEENS13_INSA_23SM90_TMA_LOAD_MULTICASTES1E_vEEEENS_8epilogue10collective18CollectiveEpilogueINS1J_23Sm100TmaWarpSpecializedILi4ELi2ELi16ELb1ELb0EEEJSK_NSB_IJNSU_ISH_SE_EENSU_INSC_ILi32EEESE_EEEEESL_NSB_IJNSB_IJllllEEESE_SW_EEESL_S1T_NS1J_6fusion15FusionCallbacksIS1N_NS1U_17LinearCombinationISL_fSL_fLNS_15FloatRoundStyleE2EEESK_S1R_JEEENSA_5SM1004TMEM4LOAD26SM100_TMEM_LOAD_16dp256b4xES14_NS15_INS16_ILi2ELi4ELi3EEES19_NSU_INSB_IJS1A_S1P_EEENSB_IJS1P_SE_EEEEEEENSA_17SM75_U32x4_LDSM_NENSA_21SM90_TMA_STORE_IM2COLES28_NSA_17SM90_U32x4_STSM_NENSA_39AutoVectorizingCopyWithAssumedAlignmentILi128EEEEEEvvEEEEvNT_6ParamsE) ;  /* 0xffffff6402547950 */ /* 0x000fea0003c3ffff */
.L_x_185:
[----:B------:R-:W-:-:S00]  /*9ab0*/  BRA `(.L_x_185) ;  /* 0xfffffffc00fc7947 */ /* 0x000fc0000383ffff */
[----:B------:R-:W-:-:S00]  /*9ac0*/  NOP ;  /* 0x0000000000007918 */ /* 0x000fc00000000000 */
        /* <DEDUP_REMOVED lines=11> */
.L_x_186:


//--------------------- .nv.global.init           --------------------------
	.section	.nv.global.init,"aw",@progbits
.nv.global.init:
	.type		$str$29,@object
	.size		$str$29,($str$30 - $str$29)
$str$29:
        /*0000*/ 	.byte	0x28, 0x61, 0x64, 0x64, 0x72, 0x65, 0x73, 0x73, 0x20, 0x26, 0x20, 0x6d, 0x61, 0x73, 0x6b, 0x29
        /*0010*/ 	.byte	0x20, 0x3d, 0x3d, 0x20, 0x30, 0x00
	.type		$str$30,@object
	.size		$str$30,($str$28 - $str$30)
$str$30:
        /*0016*/ 	.byte	0x2f, 0x74, 0x6d, 0x70, 0x2f, 0x63, 0x75, 0x74, 0x6c, 0x61, 0x73, 0x73, 0x5f, 0x73, 0x77, 0x65
        /*0026*/ 	.byte	0x65, 0x70, 0x5f, 0x73, 0x72, 0x63, 0x2f, 0x69, 0x6e, 0x63, 0x6c, 0x75, 0x64, 0x65, 0x2f, 0x63
        /*0036*/ 	.byte	0x75, 0x74, 0x65, 0x2f, 0x70, 0x6f, 0x69, 0x6e, 0x74, 0x65, 0x72, 0x5f, 0x66, 0x6c, 0x61, 0x67
        /*0046*/ 	.byte	0x67, 0x65, 0x64, 0x2e, 0x68, 0x70, 0x70, 0x00
	.type		$str$28,@object
	.size		$str$28,($str$27 - $str$28)
$str$28:
        /*004e*/ 	.byte	0x2f, 0x74, 0x6d, 0x70, 0x2f, 0x63, 0x75, 0x74, 0x6c, 0x61, 0x73, 0x73, 0x5f, 0x73, 0x77, 0x65
        /*005e*/ 	.byte	0x65, 0x70, 0x5f, 0x73, 0x72, 0x63, 0x2f, 0x69, 0x6e, 0x63, 0x6c, 0x75, 0x64, 0x65, 0x2f, 0x63
        /*006e*/ 	.byte	0x75, 0x74, 0x65, 0x2f, 0x61, 0x74, 0x6f, 0x6d, 0x2f, 0x63, 0x6f, 0x70, 0x79, 0x5f, 0x74, 0x72
        /*007e*/ 	.byte	0x61, 0x69, 0x74, 0x73, 0x5f, 0x73, 0x6d, 0x31, 0x30, 0x30, 0x2e, 0x68, 0x70, 0x70, 0x00
	.type		$str$27,@object
	.size		$str$27,(__unnamed_1 - $str$27)
$str$27:
        /*008d*/ 	.byte	0x28, 0x28, 0x75, 0x69, 0x6e, 0x74, 0x33, 0x32, 0x5f, 0x74, 0x28, 0x74, 0x68, 0x72, 0x65, 0x61
        /*009d*/ 	.byte	0x64, 0x49, 0x64, 0x78, 0x2e, 0x78, 0x29, 0x20, 0x2f, 0x20, 0x33, 0x32, 0x29, 0x20, 0x25, 0x20
        /*00ad*/ 	.byte	0x34, 0x29, 0x20, 0x3d, 0x3d, 0x20, 0x28, 0x28, 0x28, 0x74, 0x6d, 0x65, 0x6d, 0x5f, 0x61, 0x64
        /*00bd*/ 	.byte	0x64, 0x72, 0x20, 0x3e, 0x3e, 0x20, 0x31, 0x36, 0x29, 0x20, 0x2f, 0x20, 0x33, 0x32, 0x29, 0x20
        /*00cd*/ 	.byte	0x25, 0x20, 0x34, 0x29, 0x00
	.type		__unnamed_1,@object
	.size		__unnamed_1,(__unnamed_2 - __unnamed_1)
__unnamed_1:
        /*00d2*/ 	.byte	0x61, 0x75, 0x74, 0x6f, 0x20, 0x63, 0x75, 0x74, 0x65, 0x3a, 0x3a, 0x61, 0x73, 0x5f, 0x70, 0x6f
        /* <DEDUP_REMOVED lines=24> */
        /*0262*/ 	.byte	0x3e, 0x3e, 0x3e, 0x5d, 0x00
	.type		__unnamed_2,@object
	.size		__unnamed_2,(.L_2 - __unnamed_2)
__unnamed_2:
        /* <DEDUP_REMOVED lines=46> */
.L_2:


//--------------------- .nv.shared._ZN7cutlass13device_kernelINS_4conv6kernel13ConvUniversalINS1_16ConvProblemShapeILNS1_8OperatorE0ELi3EEENS1_10collective14CollectiveConvINS1_47MainloopSm100TmaUmmaWarpSpecializedImplicitGemmILS5_0ELi8ELi3ELi1ELi2EN4cute5tupleIJNSA_1CILi2EEENSC_ILi1EEESE_EEEEENSB_IJNSC_ILi64EEENSC_ILi128EEENSB_IJSH_EEEEEENS_6half_tESL_NSA_8TiledMMAINSA_8MMA_AtomIJNSA_20SM100_MMA_F16BF16_SSISL_SL_fLi64ELi128ELNSA_4UMMA5MajorE0ELSQ_0ELNSP_7ScaleInE0ELSR_0EEEEEENSA_6LayoutINSB_IJSE_SE_SE_EEENSB_IJNSC_ILi0EEESW_SW_EEEEENSB_IJNSA_10UnderscoreESZ_SZ_EEEEENS7_6detail27Sm100ImplicitGemmTileTraitsINSA_20SM90_TMA_LOAD_IM2COLENSA_14ComposedLayoutINSA_7SwizzleILi3ELi4ELi3EEENSA_18smem_ptr_flag_bitsILi16EEENSU_INSB_IJNSC_ILi8EEESH_EEENSB_IJSH_SE_EEEEEEEvEENS13_INSA_23SM90_TMA_LOAD_MULTICASTES1E_vEEEENS_8epilogue10collective18CollectiveEpilogueINS1J_23Sm100TmaWarpSpecializedILi4ELi2ELi16ELb1ELb0EEEJSK_NSB_IJNSU_ISH_SE_EENSU_INSC_ILi32EEESE_EEEEESL_NSB_IJNSB_IJllllEEESE_SW_EEESL_S1T_NS1J_6fusion15FusionCallbacksIS1N_NS1U_17LinearCombinationISL_fSL_fLNS_15FloatRoundStyleE2EEESK_S1R_JEEENSA_5SM1004TMEM4LOAD26SM100_TMEM_LOAD_16dp256b4xES14_NS15_INS16_ILi2ELi4ELi3EEES19_NSU_INSB_IJS1A_S1P_EEENSB_IJS1P_SE_EEEEEEENSA_17SM75_U32x4_LDSM_NENSA_21SM90_TMA_STORE_IM2COLES28_NSA_17SM90_U32x4_STSM_NENSA_39AutoVectorizingCopyWithAssumedAlignmentILi128EEEEEEvvEEEEvNT_6ParamsE --------------------------
	.section	.nv.shared._ZN7cutlass13device_kernelINS_4conv6kernel13ConvUniversalINS1_16ConvProblemShapeILNS1_8OperatorE0ELi3EEENS1_10collective14CollectiveConvINS1_47MainloopSm100TmaUmmaWarpSpecializedImplicitGemmILS5_0ELi8ELi3ELi1ELi2EN4cute5tupleIJNSA_1CILi2EEENSC_ILi1EEESE_EEEEENSB_IJNSC_ILi64EEENSC_ILi128EEENSB_IJSH_EEEEEENS_6half_tESL_NSA_8TiledMMAINSA_8MMA_AtomIJNSA_20SM100_MMA_F16BF16_SSISL_SL_fLi64ELi128ELNSA_4UMMA5MajorE0ELSQ_0ELNSP_7ScaleInE0ELSR_0EEEEEENSA_6LayoutINSB_IJSE_SE_SE_EEENSB_IJNSC_ILi0EEESW_SW_EEEEENSB_IJNSA_10UnderscoreESZ_SZ_EEEEENS7_6detail27Sm100ImplicitGemmTileTraitsINSA_20SM90_TMA_LOAD_IM2COLENSA_14ComposedLayoutINSA_7SwizzleILi3ELi4ELi3EEENSA_18smem_ptr_flag_bitsILi16EEENSU_INSB_IJNSC_ILi8EEESH_EEENSB_IJSH_SE_EEEEEEEvEENS13_INSA_23SM90_TMA_LOAD_MULTICASTES1E_vEEEENS_8epilogue10collective18CollectiveEpilogueINS1J_23Sm100TmaWarpSpecializedILi4ELi2ELi16ELb1ELb0EEEJSK_NSB_IJNSU_ISH_SE_EENSU_INSC_ILi32EEESE_EEEEESL_NSB_IJNSB_IJllllEEESE_SW_EEESL_S1T_NS1J_6fusion15FusionCallbacksIS1N_NS1U_17LinearCombinationISL_fSL_fLNS_15FloatRoundStyleE2EEESK_S1R_JEEENSA_5SM1004TMEM4LOAD26SM100_TMEM_LOAD_16dp256b4xES14_NS15_INS16_ILi2ELi4ELi3EEES19_NSU_INSB_IJS1A_S1P_EEENSB_IJS1P_SE_EEEEEEENSA_17SM75_U32x4_LDSM_NENSA_21SM90_TMA_STORE_IM2COLES28_NSA_17SM90_U32x4_STSM_NENSA_39AutoVectorizingCopyWithAssumedAlignmentILi128EEEEEEvvEEEEvNT_6ParamsE,"aw",@nobits
	.sectionflags	@""
	.align	16
	.zero		1024


//--------------------- .nv.shared.reserved.0     --------------------------
	.section	.nv.shared.reserved.0,"aw",@nobits
	.weak		__nv_reservedSMEM_offset_0_alias
	.size		__nv_reservedSMEM_offset_0_alias, 0, 64
	.other		__nv_reservedSMEM_offset_0_alias,@"STO_CUDA_RESERVED_SHARED STV_DEFAULT"
__nv_reservedSMEM_offset_0_alias:
	.zero		0
.nv.shared.reserved.0:
	.zero		64
	.weak		__nv_reservedSMEM_tcgen05_partition
	.type		__nv_reservedSMEM_tcgen05_partition,@object
	.size		__nv_reservedSMEM_tcgen05_partition,(.L_0 - __nv_reservedSMEM_tcgen05_partition)
__nv_reservedSMEM_tcgen05_partition:
	.zero		32
.L_0:


//--------------------- .nv.global                --------------------------
	.section	.nv.global,"aw",@nobits
.nv.global:
	.type		_ZN39_INTERNAL_7a55f6fe_4_k_cu_34855180_40984cute1_E,@object
	.size		_ZN39_INTERNAL_7a55f6fe_4_k_cu_34855180_40984cute1_E,(_ZN39_INTERNAL_7a55f6fe_4_k_cu_34855180_40984cuda3std3__45__cpo6cbeginE - _ZN39_INTERNAL_7a55f6fe_4_k_cu_34855180_40984cute1_E)
_ZN39_INTERNAL_7a55f6fe_4_k_cu_34855180_40984cute1_E:
	.zero		1
	.type		_ZN39_INTERNAL_7a55f6fe_4_k_cu_34855180_40984cuda3std3__45__cpo6cbeginE,@object
	.size		_ZN39_INTERNAL_7a55f6fe_4_k_cu_34855180_40984cuda3std3__45__cpo6cbeginE,(_ZN39_INTERNAL_7a55f6fe_4_k_cu_34855180_40984cuda3std3__48in_placeE - _ZN39_INTERNAL_7a55f6fe_4_k_cu_34855180_40984cuda3std3__45__cpo6cbeginE)
_ZN39_INTERNAL_7a55f6fe_4_k_cu_34855180_40984cuda3std3__45__cpo6cbeginE:
	.zero		1
	.type		_ZN39_INTERNAL_7a55f6fe_4_k_cu_34855180_40984cuda3std3__48in_placeE,@object
	.size		_ZN39_INTERNAL_7a55f6fe_4_k_cu_34855180_40984cuda3std3__48in_placeE,(_ZN39_INTERNAL_7a55f6fe_4_k_cu_34855180_40984cuda3std6ranges3__45__cpo9iter_moveE - _ZN39_INTERNAL_7a55f6fe_4_k_cu_34855180_40984cuda3std3__48in_placeE)
_ZN39_INTERNAL_7a55f6fe_4_k_cu_34855180_40984cuda3std3__48in_placeE:
	.zero		1
	.type		_ZN39_INTERNAL_7a55f6fe_4_k_cu_34855180_40984cuda3std6ranges3__45__cpo9iter_moveE,@object
	.size		_ZN39_INTERNAL_7a55f6fe_4_k_cu_34855180_40984cuda3std6ranges3__45__cpo9iter_moveE,(_ZN39_INTERNAL_7a55f6fe_4_k_cu_34855180_40984cuda3std3__45__cpo5beginE - _ZN39_INTERNAL_7a55f6fe_4_k_cu_34855180_40984cuda3std6ranges3__45__cpo9iter_moveE)
_ZN39_INTERNAL_7a55f6fe_4_k_cu_34855180_40984cuda3std6ranges3__45__cpo9iter_moveE:
	.zero		1
	.type		_ZN39_INTERNAL_7a55f6fe_4_k_cu_34855180_40984cuda3std3__45__cpo5beginE,@object
	.size		_ZN39_INTERNAL_7a55f6fe_4_k_cu_34855180_40984cuda3std3__45__cpo5beginE,(_ZN39_INTERNAL_7a55f6fe_4_k_cu_34855180_40984cuda3std3__441_GLOBAL__N__7a55f6fe_4_k_cu_34855180_40986ignoreE - _ZN39_INTERNAL_7a55f6fe_4_k_cu_34855180_40984cuda3std3__45__cpo5beginE)
_ZN39_INTERNAL_7a55f6fe_4_k_cu_34855180_40984cuda3std3__45__cpo5beginE:
	.zero		1
	.type		_ZN39_INTERNAL_7a55f6fe_4_k_cu_34855180_40984cuda3std3__441_GLOBAL__N__7a55f6fe_4_k_cu_34855180_40986ignoreE,@object
	.size		_ZN39_INTERNAL_7a55f6fe_4_k_cu_34855180_40984cuda3std3__441_GLOBAL__N__7a55f6fe_4_k_cu_34855180_40986ignoreE,(_ZN39_INTERNAL_7a55f6fe_4_k_cu_34855180_40984cute7productE - _ZN39_INTERNAL_7a55f6fe_4_k_cu_34855180_40984cuda3std3__441_GLOBAL__N__7a55f6fe_4_k_cu_34855180_40986ignoreE)
_ZN39_INTERNAL_7a55f6fe_4_k_cu_34855180_40984cuda3std3__441_GLOBAL__N__7a55f6fe_4_k_cu_34855180_40986ignoreE:
	.zero		1
	.type		_ZN39_INTERNAL_7a55f6fe_4_k_cu_34855180_40984cute7productE,@object
	.size		_ZN39_INTERNAL_7a55f6fe_4_k_cu_34855180_40984cute7productE,(_ZN39_INTERNAL_7a55f6fe_4_k_cu_34855180_40984cuda3std3__45__cpo3endE - _ZN39_INTERNAL_7a55f6fe_4_k_cu_34855180_40984cute7productE)
_ZN39_INTERNAL_7a55f6fe_4_k_cu_34855180_40984cute7productE:
	.zero		1
	.type		_ZN39_INTERNAL_7a55f6fe_4_k_cu_34855180_40984cuda3std3__45__cpo3endE,@object
	.size		_ZN39_INTERNAL_7a55f6fe_4_k_cu_34855180_40984cuda3std3__45__cpo3endE,(_ZN39_INTERNAL_7a55f6fe_4_k_cu_34855180_40984cuda3std3__419piecewise_constructE - _ZN39_INTERNAL_7a55f6fe_4_k_cu_34855180_40984cuda3std3__45__cpo3endE)
_ZN39_INTERNAL_7a55f6fe_4_k_cu_34855180_40984cuda3std3__45__cpo3endE:
	.zero		1
	.type		_ZN39_INTERNAL_7a55f6fe_4_k_cu_34855180_40984cuda3std3__419piecewise_constructE,@object
	.size		_ZN39_INTERNAL_7a55f6fe_4_k_cu_34855180_40984cuda3std3__419piecewise_constructE,(_ZN39_INTERNAL_7a55f6fe_4_k_cu_34855180_40984cuda3std3__45__cpo4cendE - _ZN39_INTERNAL_7a55f6fe_4_k_cu_34855180_40984cuda3std3__419piecewise_constructE)
_ZN39_INTERNAL_7a55f6fe_4_k_cu_34855180_40984cuda3std3__419piecewise_constructE:
	.zero		1
	.type		_ZN39_INTERNAL_7a55f6fe_4_k_cu_34855180_40984cuda3std3__45__cpo4cendE,@object
	.size		_ZN39_INTERNAL_7a55f6fe_4_k_cu_34855180_40984cuda3std3__45__cpo4cendE,(_ZN39_INTERNAL_7a55f6fe_4_k_cu_34855180_40984cuda3std6ranges3__45__cpo4swapE - _ZN39_INTERNAL_7a55f6fe_4_k_cu_34855180_40984cuda3std3__45__cpo4cendE)
_ZN39_INTERNAL_7a55f6fe_4_k_cu_34855180_40984cuda3std3__45__cpo4cendE:
	.zero		1
	.type		_ZN39_INTERNAL_7a55f6fe_4_k_cu_34855180_40984cuda3std6ranges3__45__cpo4swapE,@object
	.size		_ZN39_INTERNAL_7a55f6fe_4_k_cu_34855180_40984cuda3std6ranges3__45__cpo4swapE,(.L_10 - _ZN39_INTERNAL_7a55f6fe_4_k_cu_34855180_40984cuda3std6ranges3__45__cpo4swapE)
_ZN39_INTERNAL_7a55f6fe_4_k_cu_34855180_40984cuda3std6ranges3__45__cpo4swapE:
	.zero		1
.L_10:


//--------------------- .nv.constant0._ZN7cutlass13device_kernelINS_4conv6kernel13ConvUniversalINS1_16ConvProblemShapeILNS1_8OperatorE0ELi3EEENS1_10collective14CollectiveConvINS1_47MainloopSm100TmaUmmaWarpSpecializedImplicitGemmILS5_0ELi8ELi3ELi1ELi2EN4cute5tupleIJNSA_1CILi2EEENSC_ILi1EEESE_EEEEENSB_IJNSC_ILi64EEENSC_ILi128EEENSB_IJSH_EEEEEENS_6half_tESL_NSA_8TiledMMAINSA_8MMA_AtomIJNSA_20SM100_MMA_F16BF16_SSISL_SL_fLi64ELi128ELNSA_4UMMA5MajorE0ELSQ_0ELNSP_7ScaleInE0ELSR_0EEEEEENSA_6LayoutINSB_IJSE_SE_SE_EEENSB_IJNSC_ILi0EEESW_SW_EEEEENSB_IJNSA_10UnderscoreESZ_SZ_EEEEENS7_6detail27Sm100ImplicitGemmTileTraitsINSA_20SM90_TMA_LOAD_IM2COLENSA_14ComposedLayoutINSA_7SwizzleILi3ELi4ELi3EEENSA_18smem_ptr_flag_bitsILi16EEENSU_INSB_IJNSC_ILi8EEESH_EEENSB_IJSH_SE_EEEEEEEvEENS13_INSA_23SM90_TMA_LOAD_MULTICASTES1E_vEEEENS_8epilogue10collective18CollectiveEpilogueINS1J_23Sm100TmaWarpSpecializedILi4ELi2ELi16ELb1ELb0EEEJSK_NSB_IJNSU_ISH_SE_EENSU_INSC_ILi32EEESE_EEEEESL_NSB_IJNSB_IJllllEEESE_SW_EEESL_S1T_NS1J_6fusion15FusionCallbacksIS1N_NS1U_17LinearCombinationISL_fSL_fLNS_15FloatRoundStyleE2EEESK_S1R_JEEENSA_5SM1004TMEM4LOAD26SM100_TMEM_LOAD_16dp256b4xES14_NS15_INS16_ILi2ELi4ELi3EEES19_NSU_INSB_IJS1A_S1P_EEENSB_IJS1P_SE_EEEEEEENSA_17SM75_U32x4_LDSM_NENSA_21SM90_TMA_STORE_IM2COLES28_NSA_17SM90_U32x4_STSM_NENSA_39AutoVectorizingCopyWithAssumedAlignmentILi128EEEEEEvvEEEEvNT_6ParamsE --------------------------
	.section	.nv.constant0._ZN7cutlass13device_kernelINS_4conv6kernel13ConvUniversalINS1_16ConvProblemShapeILNS1_8OperatorE0ELi3EEENS1_10collective14CollectiveConvINS1_47MainloopSm100TmaUmmaWarpSpecializedImplicitGemmILS5_0ELi8ELi3ELi1ELi2EN4cute5tupleIJNSA_1CILi2EEENSC_ILi1EEESE_EEEEENSB_IJNSC_ILi64EEENSC_ILi128EEENSB_IJSH_EEEEEENS_6half_tESL_NSA_8TiledMMAINSA_8MMA_AtomIJNSA_20SM100_MMA_F16BF16_SSISL_SL_fLi64ELi128ELNSA_4UMMA5MajorE0ELSQ_0ELNSP_7ScaleInE0ELSR_0EEEEEENSA_6LayoutINSB_IJSE_SE_SE_EEENSB_IJNSC_ILi0EEESW_SW_EEEEENSB_IJNSA_10UnderscoreESZ_SZ_EEEEENS7_6detail27Sm100ImplicitGemmTileTraitsINSA_20SM90_TMA_LOAD_IM2COLENSA_14ComposedLayoutINSA_7SwizzleILi3ELi4ELi3EEENSA_18smem_ptr_flag_bitsILi16EEENSU_INSB_IJNSC_ILi8EEESH_EEENSB_IJSH_SE_EEEEEEEvEENS13_INSA_23SM90_TMA_LOAD_MULTICASTES1E_vEEEENS_8epilogue10collective18CollectiveEpilogueINS1J_23Sm100TmaWarpSpecializedILi4ELi2ELi16ELb1ELb0EEEJSK_NSB_IJNSU_ISH_SE_EENSU_INSC_ILi32EEESE_EEEEESL_NSB_IJNSB_IJllllEEESE_SW_EEESL_S1T_NS1J_6fusion15FusionCallbacksIS1N_NS1U_17LinearCombinationISL_fSL_fLNS_15FloatRoundStyleE2EEESK_S1R_JEEENSA_5SM1004TMEM4LOAD26SM100_TMEM_LOAD_16dp256b4xES14_NS15_INS16_ILi2ELi4ELi3EEES19_NSU_INSB_IJS1A_S1P_EEENSB_IJS1P_SE_EEEEEEENSA_17SM75_U32x4_LDSM_NENSA_21SM90_TMA_STORE_IM2COLES28_NSA_17SM90_U32x4_STSM_NENSA_39AutoVectorizingCopyWithAssumedAlignmentILi128EEEEEEvvEEEEvNT_6ParamsE,"a",@progbits
	.sectionflags	@""
	.align	4
.nv.constant0._ZN7cutlass13device_kernelINS_4conv6kernel13ConvUniversalINS1_16ConvProblemShapeILNS1_8OperatorE0ELi3EEENS1_10collective14CollectiveConvINS1_47MainloopSm100TmaUmmaWarpSpecializedImplicitGemmILS5_0ELi8ELi3ELi1ELi2EN4cute5tupleIJNSA_1CILi2EEENSC_ILi1EEESE_EEEEENSB_IJNSC_ILi64EEENSC_ILi128EEENSB_IJSH_EEEEEENS_6half_tESL_NSA_8TiledMMAINSA_8MMA_AtomIJNSA_20SM100_MMA_F16BF16_SSISL_SL_fLi64ELi128ELNSA_4UMMA5MajorE0ELSQ_0ELNSP_7ScaleInE0ELSR_0EEEEEENSA_6LayoutINSB_IJSE_SE_SE_EEENSB_IJNSC_ILi0EEESW_SW_EEEEENSB_IJNSA_10UnderscoreESZ_SZ_EEEEENS7_6detail27Sm100ImplicitGemmTileTraitsINSA_20SM90_TMA_LOAD_IM2COLENSA_14ComposedLayoutINSA_7SwizzleILi3ELi4ELi3EEENSA_18smem_ptr_flag_bitsILi16EEENSU_INSB_IJNSC_ILi8EEESH_EEENSB_IJSH_SE_EEEEEEEvEENS13_INSA_23SM90_TMA_LOAD_MULTICASTES1E_vEEEENS_8epilogue10collective18CollectiveEpilogueINS1J_23Sm100TmaWarpSpecializedILi4ELi2ELi16ELb1ELb0EEEJSK_NSB_IJNSU_ISH_SE_EENSU_INSC_ILi32EEESE_EEEEESL_NSB_IJNSB_IJllllEEESE_SW_EEESL_S1T_NS1J_6fusion15FusionCallbacksIS1N_NS1U_17LinearCombinationISL_fSL_fLNS_15FloatRoundStyleE2EEESK_S1R_JEEENSA_5SM1004TMEM4LOAD26SM100_TMEM_LOAD_16dp256b4xES14_NS15_INS16_ILi2ELi4ELi3EEES19_NSU_INSB_IJS1A_S1P_EEENSB_IJS1P_SE_EEEEEEENSA_17SM75_U32x4_LDSM_NENSA_21SM90_TMA_STORE_IM2COLES28_NSA_17SM90_U32x4_STSM_NENSA_39AutoVectorizingCopyWithAssumedAlignmentILi128EEEEEEvvEEEEvNT_6ParamsE:
	.zero		3200


//--------------------- SYMBOLS --------------------------

	.type		.nv.reservedSmem.offset0,@object
	.size		.nv.reservedSmem.offset0,0x4
	.type		.nv.reservedSmem.cap,@object
	.size		.nv.reservedSmem.cap,0x4
	.type		__assertfail,@function
